	.target	sm_100a

	.elftype	@"ET_EXEC"


//--------------------- .note.nv.tkinfo           --------------------------
	.section	.note.nv.tkinfo,"",@"SHT_NOTE"
	.sectionflags	@"SHF_NOTE_NV_TKINFO"
	.tkinfo
        /*0018*/ 	.word	0x00000002
        /*0030*/ 	.string	""
        /*0030*/ 	.string	"ptxas"
        /*0030*/ 	.string	"Cuda compilation tools, release 13.0, V13.0.88"
        /*0030*/ 	.string	"Build cuda_13.0.r13.0/compiler.36424714_0"
        /*0030*/ 	.string	"-arch sm_100a -m 64 "



//--------------------- .note.nv.cuinfo           --------------------------
	.section	.note.nv.cuinfo,"",@"SHT_NOTE"
	.sectionflags	@"SHF_NOTE_NV_CUINFO"
        /*0018*/ 	.short	0x0002
        /*001a*/ 	.short	0x0064
        /*001c*/ 	.short	0x0082
	.zero		2


//--------------------- .nv.info                  --------------------------
	.section	.nv.info,"",@"SHT_CUDA_INFO"
	.align	4


	//----- nvinfo : EIATTR_REGCOUNT
	.align		4
        /*0000*/ 	.byte	0x04, 0x2f
        /*0002*/ 	.short	(.L_19 - .L_18)
	.align		4
.L_18:
        /*0004*/ 	.word	index@(_ZN7cutlass13device_kernelINS_4gemm6kernel13GemmUniversalIN4cute5tupleIJiiiiEEENS1_10collective13CollectiveMmaINS1_35MainloopSm100TmaUmmaWarpSpecializedILi7ELi2ELi4ENS5_IJNS4_1CILi4EEENSA_ILi1EEESC_EEEEENS5_IJNSA_ILi128EEESF_NSA_ILi64EEEEEENS_6half_tENS5_IJlSC_lEEESI_NS5_IJSC_llEEENS4_8TiledMMAINS4_8MMA_AtomIJNS4_26SM100_MMA_F16BF16_2x1SM_SSISI_SI_fLi128ELi128ELNS4_4UMMA5MajorE0ELSP_1ELNSO_7ScaleInE0ELSQ_0EEEEEENS4_6LayoutINS5_IJSC_SC_SC_EEENS5_IJNSA_ILi0EEESV_SV_EEEEENS5_IJNS4_10UnderscoreESY_SY_EEEEENS4_18SM100_TMA_2SM_LOADENS4_14ComposedLayoutINS4_7SwizzleILi3ELi4ELi3EEENS4_18smem_ptr_flag_bitsILi16EEENST_INS5_IJNSA_ILi8EEESG_EEENS5_IJSG_SC_EEEEEEEvNS4_8identityENS4_28SM100_TMA_2SM_LOAD_MULTICASTENS12_IS14_S16_NST_INS5_IJSG_S17_EEENS5_IJSC_SG_EEEEEEEvS1C_EENS_8epilogue10collective18CollectiveEpilogueINS1J_23Sm100TmaWarpSpecializedILi4ELi2ELi16ELb1ELb0EEEJNS5_IJSG_SF_SG_EEENS5_IJNST_ISG_SC_EENST_INS5_IJNSA_ILi16EEENSA_ILi2EEEEEES1F_EEEEESI_SJ_SI_SJ_NS1J_6fusion15FusionCallbacksIS1N_NS1V_17LinearCombinationISI_fSI_fLNS_15FloatRoundStyleE2EEES1O_S1U_JEEENS4_5SM1004TMEM4LOAD26SM100_TMEM_LOAD_32dp32b16xENS4_13SM90_TMA_LOADENS12_INS13_ILi1ELi4ELi3EEES16_NST_INS5_IJS17_S1Q_EEENS5_IJS1Q_SC_EEEEEEENS4_39AutoVectorizingCopyWithAssumedAlignmentILi128EEENS4_14SM90_TMA_STOREES2A_S2C_S2C_EEEvvEEEEvNT_6ParamsE)
        /*0008*/ 	.word	0x0000005b


	//----- nvinfo : EIATTR_FRAME_SIZE
	.align		4
.L_19:
        /*000c*/ 	.byte	0x04, 0x11
        /*000e*/ 	.short	(.L_21 - .L_20)
	.align		4
.L_20:
        /*0010*/ 	.word	index@($__internal_2_$__cuda_sm10x_tcgen05_guardrail_trap_unallocated_columns_being_dealloced)
        /*0014*/ 	.word	0x00000000


	//----- nvinfo : EIATTR_FRAME_SIZE
	.align		4
.L_21:
        /*0018*/ 	.byte	0x04, 0x11
        /*001a*/ 	.short	(.L_23 - .L_22)
	.align		4
.L_22:
        /*001c*/ 	.word	index@($__internal_1_$__cuda_sm10x_tcgen05_guardrail_trap_phase_invalid_during_alloc)
        /*0020*/ 	.word	0x00000000


	//----- nvinfo : EIATTR_FRAME_SIZE
	.align		4
.L_23:
        /*0024*/ 	.byte	0x04, 0x11
        /*0026*/ 	.short	(.L_25 - .L_24)
	.align		4
.L_24:
        /*0028*/ 	.word	index@($__internal_0_$__cuda_sm10x_tcgen05_guardrail_trap_col_being_dealloced_not_returned_by_alloc)
        /*002c*/ 	.word	0x00000000


	//----- nvinfo : EIATTR_FRAME_SIZE
	.align		4
.L_25:
        /*0030*/ 	.byte	0x04, 0x11
        /*0032*/ 	.short	(.L_27 - .L_26)
	.align		4
.L_26:
        /*0034*/ 	.word	index@(_ZN7cutlass13device_kernelINS_4gemm6kernel13GemmUniversalIN4cute5tupleIJiiiiEEENS1_10collective13CollectiveMmaINS1_35MainloopSm100TmaUmmaWarpSpecializedILi7ELi2ELi4ENS5_IJNS4_1CILi4EEENSA_ILi1EEESC_EEEEENS5_IJNSA_ILi128EEESF_NSA_ILi64EEEEEENS_6half_tENS5_IJlSC_lEEESI_NS5_IJSC_llEEENS4_8TiledMMAINS4_8MMA_AtomIJNS4_26SM100_MMA_F16BF16_2x1SM_SSISI_SI_fLi128ELi128ELNS4_4UMMA5MajorE0ELSP_1ELNSO_7ScaleInE0ELSQ_0EEEEEENS4_6LayoutINS5_IJSC_SC_SC_EEENS5_IJNSA_ILi0EEESV_SV_EEEEENS5_IJNS4_10UnderscoreESY_SY_EEEEENS4_18SM100_TMA_2SM_LOADENS4_14ComposedLayoutINS4_7SwizzleILi3ELi4ELi3EEENS4_18smem_ptr_flag_bitsILi16EEENST_INS5_IJNSA_ILi8EEESG_EEENS5_IJSG_SC_EEEEEEEvNS4_8identityENS4_28SM100_TMA_2SM_LOAD_MULTICASTENS12_IS14_S16_NST_INS5_IJSG_S17_EEENS5_IJSC_SG_EEEEEEEvS1C_EENS_8epilogue10collective18CollectiveEpilogueINS1J_23Sm100TmaWarpSpecializedILi4ELi2ELi16ELb1ELb0EEEJNS5_IJSG_SF_SG_EEENS5_IJNST_ISG_SC_EENST_INS5_IJNSA_ILi16EEENSA_ILi2EEEEEES1F_EEEEESI_SJ_SI_SJ_NS1J_6fusion15FusionCallbacksIS1N_NS1V_17LinearCombinationISI_fSI_fLNS_15FloatRoundStyleE2EEES1O_S1U_JEEENS4_5SM1004TMEM4LOAD26SM100_TMEM_LOAD_32dp32b16xENS4_13SM90_TMA_LOADENS12_INS13_ILi1ELi4ELi3EEES16_NST_INS5_IJS17_S1Q_EEENS5_IJS1Q_SC_EEEEEEENS4_39AutoVectorizingCopyWithAssumedAlignmentILi128EEENS4_14SM90_TMA_STOREES2A_S2C_S2C_EEEvvEEEEvNT_6ParamsE)
        /*0038*/ 	.word	0x00000000


	//----- nvinfo : EIATTR_MIN_STACK_SIZE
	.align		4
.L_27:
        /*003c*/ 	.byte	0x04, 0x12
        /*003e*/ 	.short	(.L_29 - .L_28)
	.align		4
.L_28:
        /*0040*/ 	.word	index@(_ZN7cutlass13device_kernelINS_4gemm6kernel13GemmUniversalIN4cute5tupleIJiiiiEEENS1_10collective13CollectiveMmaINS1_35MainloopSm100TmaUmmaWarpSpecializedILi7ELi2ELi4ENS5_IJNS4_1CILi4EEENSA_ILi1EEESC_EEEEENS5_IJNSA_ILi128EEESF_NSA_ILi64EEEEEENS_6half_tENS5_IJlSC_lEEESI_NS5_IJSC_llEEENS4_8TiledMMAINS4_8MMA_AtomIJNS4_26SM100_MMA_F16BF16_2x1SM_SSISI_SI_fLi128ELi128ELNS4_4UMMA5MajorE0ELSP_1ELNSO_7ScaleInE0ELSQ_0EEEEEENS4_6LayoutINS5_IJSC_SC_SC_EEENS5_IJNSA_ILi0EEESV_SV_EEEEENS5_IJNS4_10UnderscoreESY_SY_EEEEENS4_18SM100_TMA_2SM_LOADENS4_14ComposedLayoutINS4_7SwizzleILi3ELi4ELi3EEENS4_18smem_ptr_flag_bitsILi16EEENST_INS5_IJNSA_ILi8EEESG_EEENS5_IJSG_SC_EEEEEEEvNS4_8identityENS4_28SM100_TMA_2SM_LOAD_MULTICASTENS12_IS14_S16_NST_INS5_IJSG_S17_EEENS5_IJSC_SG_EEEEEEEvS1C_EENS_8epilogue10collective18CollectiveEpilogueINS1J_23Sm100TmaWarpSpecializedILi4ELi2ELi16ELb1ELb0EEEJNS5_IJSG_SF_SG_EEENS5_IJNST_ISG_SC_EENST_INS5_IJNSA_ILi16EEENSA_ILi2EEEEEES1F_EEEEESI_SJ_SI_SJ_NS1J_6fusion15FusionCallbacksIS1N_NS1V_17LinearCombinationISI_fSI_fLNS_15FloatRoundStyleE2EEES1O_S1U_JEEENS4_5SM1004TMEM4LOAD26SM100_TMEM_LOAD_32dp32b16xENS4_13SM90_TMA_LOADENS12_INS13_ILi1ELi4ELi3EEES16_NST_INS5_IJS17_S1Q_EEENS5_IJS1Q_SC_EEEEEEENS4_39AutoVectorizingCopyWithAssumedAlignmentILi128EEENS4_14SM90_TMA_STOREES2A_S2C_S2C_EEEvvEEEEvNT_6ParamsE)
        /*0044*/ 	.word	0x00000000
.L_29:


//--------------------- .nv.compat                --------------------------
	.section	.nv.compat,"",@"SHT_CUDA_COMPAT_INFO"
	.align	4
        /*0000*/ 	.byte	0x02, 0x09, 0x01, 0x00, 0x02, 0x02, 0x02, 0x00, 0x02, 0x05, 0x05, 0x00, 0x03, 0x07, 0x01, 0x01
        /*0010*/ 	.byte	0x02, 0x03, 0x01, 0x00, 0x02, 0x06, 0x01, 0x00, 0x04, 0x0b, 0x08, 0x00, 0x09, 0x00, 0x00, 0x00
        /*0020*/ 	.byte	0x00, 0x00, 0x00, 0x00


//--------------------- .nv.info._ZN7cutlass13device_kernelINS_4gemm6kernel13GemmUniversalIN4cute5tupleIJiiiiEEENS1_10collective13CollectiveMmaINS1_35MainloopSm100TmaUmmaWarpSpecializedILi7ELi2ELi4ENS5_IJNS4_1CILi4EEENSA_ILi1EEESC_EEEEENS5_IJNSA_ILi128EEESF_NSA_ILi64EEEEEENS_6half_tENS5_IJlSC_lEEESI_NS5_IJSC_llEEENS4_8TiledMMAINS4_8MMA_AtomIJNS4_26SM100_MMA_F16BF16_2x1SM_SSISI_SI_fLi128ELi128ELNS4_4UMMA5MajorE0ELSP_1ELNSO_7ScaleInE0ELSQ_0EEEEEENS4_6LayoutINS5_IJSC_SC_SC_EEENS5_IJNSA_ILi0EEESV_SV_EEEEENS5_IJNS4_10UnderscoreESY_SY_EEEEENS4_18SM100_TMA_2SM_LOADENS4_14ComposedLayoutINS4_7SwizzleILi3ELi4ELi3EEENS4_18smem_ptr_flag_bitsILi16EEENST_INS5_IJNSA_ILi8EEESG_EEENS5_IJSG_SC_EEEEEEEvNS4_8identityENS4_28SM100_TMA_2SM_LOAD_MULTICASTENS12_IS14_S16_NST_INS5_IJSG_S17_EEENS5_IJSC_SG_EEEEEEEvS1C_EENS_8epilogue10collective18CollectiveEpilogueINS1J_23Sm100TmaWarpSpecializedILi4ELi2ELi16ELb1ELb0EEEJNS5_IJSG_SF_SG_EEENS5_IJNST_ISG_SC_EENST_INS5_IJNSA_ILi16EEENSA_ILi2EEEEEES1F_EEEEESI_SJ_SI_SJ_NS1J_6fusion15FusionCallbacksIS1N_NS1V_17LinearCombinationISI_fSI_fLNS_15FloatRoundStyleE2EEES1O_S1U_JEEENS4_5SM1004TMEM4LOAD26SM100_TMEM_LOAD_32dp32b16xENS4_13SM90_TMA_LOADENS12_INS13_ILi1ELi4ELi3EEES16_NST_INS5_IJS17_S1Q_EEENS5_IJS1Q_SC_EEEEEEENS4_39AutoVectorizingCopyWithAssumedAlignmentILi128EEENS4_14SM90_TMA_STOREES2A_S2C_S2C_EEEvvEEEEvNT_6ParamsE --------------------------
	.section	.nv.info._ZN7cutlass13device_kernelINS_4gemm6kernel13GemmUniversalIN4cute5tupleIJiiiiEEENS1_10collective13CollectiveMmaINS1_35MainloopSm100TmaUmmaWarpSpecializedILi7ELi2ELi4ENS5_IJNS4_1CILi4EEENSA_ILi1EEESC_EEEEENS5_IJNSA_ILi128EEESF_NSA_ILi64EEEEEENS_6half_tENS5_IJlSC_lEEESI_NS5_IJSC_llEEENS4_8TiledMMAINS4_8MMA_AtomIJNS4_26SM100_MMA_F16BF16_2x1SM_SSISI_SI_fLi128ELi128ELNS4_4UMMA5MajorE0ELSP_1ELNSO_7ScaleInE0ELSQ_0EEEEEENS4_6LayoutINS5_IJSC_SC_SC_EEENS5_IJNSA_ILi0EEESV_SV_EEEEENS5_IJNS4_10UnderscoreESY_SY_EEEEENS4_18SM100_TMA_2SM_LOADENS4_14ComposedLayoutINS4_7SwizzleILi3ELi4ELi3EEENS4_18smem_ptr_flag_bitsILi16EEENST_INS5_IJNSA_ILi8EEESG_EEENS5_IJSG_SC_EEEEEEEvNS4_8identityENS4_28SM100_TMA_2SM_LOAD_MULTICASTENS12_IS14_S16_NST_INS5_IJSG_S17_EEENS5_IJSC_SG_EEEEEEEvS1C_EENS_8epilogue10collective18CollectiveEpilogueINS1J_23Sm100TmaWarpSpecializedILi4ELi2ELi16ELb1ELb0EEEJNS5_IJSG_SF_SG_EEENS5_IJNST_ISG_SC_EENST_INS5_IJNSA_ILi16EEENSA_ILi2EEEEEES1F_EEEEESI_SJ_SI_SJ_NS1J_6fusion15FusionCallbacksIS1N_NS1V_17LinearCombinationISI_fSI_fLNS_15FloatRoundStyleE2EEES1O_S1U_JEEENS4_5SM1004TMEM4LOAD26SM100_TMEM_LOAD_32dp32b16xENS4_13SM90_TMA_LOADENS12_INS13_ILi1ELi4ELi3EEES16_NST_INS5_IJS17_S1Q_EEENS5_IJS1Q_SC_EEEEEEENS4_39AutoVectorizingCopyWithAssumedAlignmentILi128EEENS4_14SM90_TMA_STOREES2A_S2C_S2C_EEEvvEEEEvNT_6ParamsE,"",@"SHT_CUDA_INFO"
	.sectionflags	@""
	.align	4


	//----- nvinfo : EIATTR_CUDA_API_VERSION
	.align		4
        /*0000*/ 	.byte	0x04, 0x37
        /*0002*/ 	.short	(.L_31 - .L_30)
.L_30:
        /*0004*/ 	.word	0x00000082


	//----- nvinfo : EIATTR_KPARAM_INFO
	.align		4
.L_31:
        /*0008*/ 	.byte	0x04, 0x17
        /*000a*/ 	.short	(.L_33 - .L_32)
.L_32:
        /*000c*/ 	.word	0x00000000
        /*0010*/ 	.short	0x0000
        /*0012*/ 	.short	0x0000
        /*0014*/ 	.byte	0x00, 0xf0, 0x01, 0x20


	//----- nvinfo : EIATTR_AT_ENTRY_FRAGMENTS
	.align		4
.L_33:
        /*0018*/ 	.byte	0x04, 0x4f
        /*001a*/ 	.short	(.L_35 - .L_34)


	//   ....[0]....
.L_34:
        /*001c*/ 	.word	0x00000007


	//----- nvinfo : EIATTR_RESERVED_SMEM_USED
	.align		4
.L_35:
        /*0020*/ 	.byte	0x01, 0x41
	.zero		2


	//----- nvinfo : EIATTR_SPARSE_MMA_MASK
	.align		4
        /*0024*/ 	.byte	0x03, 0x50
        /*0026*/ 	.short	0x0000


	//----- nvinfo : EIATTR_TCGEN05_2CTA_USED
	.align		4
        /*0028*/ 	.byte	0x01, 0x52
	.zero		2


	//----- nvinfo : EIATTR_MAXREG_COUNT
	.align		4
        /*002c*/ 	.byte	0x03, 0x1b
        /*002e*/ 	.short	0x00ff


	//----- nvinfo : EIATTR_NUM_BARRIERS
	.align		4
        /*0030*/ 	.byte	0x02, 0x4c
        /*0032*/ 	.byte	0x07
	.zero		1


	//----- nvinfo : EIATTR_EXTERNS
	.align		4
        /*0034*/ 	.byte	0x04, 0x0f
        /*0036*/ 	.short	(.L_37 - .L_36)


	//   ....[0]....
	.align		4
.L_36:
        /*0038*/ 	.word	index@(__assertfail)


	//----- nvinfo : EIATTR_MERCURY_ISA_VERSION
	.align		4
.L_37:
        /*003c*/ 	.byte	0x03, 0x5f
        /*003e*/ 	.short	0x0101


	//----- nvinfo : EIATTR_INT_WARP_WIDE_INSTR_OFFSETS
	.align		4
        /*0040*/ 	.byte	0x04, 0x31
        /*0042*/ 	.short	(.L_39 - .L_38)


	//   ....[0]....
.L_38:
        /*0044*/ 	.word	0x00000db0


	//   ....[1]....
        /*0048*/ 	.word	0x00000e50


	//   ....[2]....
        /*004c*/ 	.word	0x000022c0


	//   ....[3]....
        /*0050*/ 	.word	0x00004340


	//   ....[4]....
        /*0054*/ 	.word	0x00004360


	//   ....[5]....
        /*0058*/ 	.word	0x00004390


	//   ....[6]....
        /*005c*/ 	.word	0x00004cd0


	//   ....[7]....
        /*0060*/ 	.word	0x00004cf0


	//   ....[8]....
        /*0064*/ 	.word	0x00004de0


	//   ....[9]....
        /*0068*/ 	.word	0x00004ea0


	//   ....[10]....
        /*006c*/ 	.word	0x00004ec0


	//   ....[11]....
        /*0070*/ 	.word	0x00004fb0


	//   ....[12]....
        /*0074*/ 	.word	0x00005080


	//   ....[13]....
        /*0078*/ 	.word	0x000050a0


	//   ....[14]....
        /*007c*/ 	.word	0x000051d0


	//   ....[15]....
        /*0080*/ 	.word	0x00005350


	//   ....[16]....
        /*0084*/ 	.word	0x00005360


	//   ....[17]....
        /*0088*/ 	.word	0x000054f0


	//----- nvinfo : EIATTR_COOP_GROUP_MASK_REGIDS
	.align		4
.L_39:
        /*008c*/ 	.byte	0x04, 0x29
        /*008e*/ 	.short	(.L_41 - .L_40)


	//   ....[0]....
.L_40:
        /*0090*/ 	.word	0xffffffff


	//   ....[1]....
        /*0094*/ 	.word	0xffffffff


	//   ....[2]....
        /*0098*/ 	.word	0xffffffff


	//   ....[3]....
        /*009c*/ 	.word	0xffffffff


	//   ....[4]....
        /*00a0*/ 	.word	0xffffffff


	//   ....[5]....
        /*00a4*/ 	.word	0xffffffff


	//   ....[6]....
        /*00a8*/ 	.word	0xffffffff


	//   ....[7]....
        /*00ac*/ 	.word	0xffffffff


	//   ....[8]....
        /*00b0*/ 	.word	0xffffffff


	//   ....[9]....
        /*00b4*/ 	.word	0xffffffff


	//   ....[10]....
        /*00b8*/ 	.word	0xffffffff


	//   ....[11]....
        /*00bc*/ 	.word	0xffffffff


	//   ....[12]....
        /*00c0*/ 	.word	0xffffffff


	//   ....[13]....
        /*00c4*/ 	.word	0xffffffff


	//----- nvinfo : EIATTR_COOP_GROUP_INSTR_OFFSETS
	.align		4
.L_41:
        /*00c8*/ 	.byte	0x04, 0x28
        /*00ca*/ 	.short	(.L_43 - .L_42)


	//   ....[0]....
.L_42:
        /*00cc*/ 	.word	0x000000c0


	//   ....[1]....
        /*00d0*/ 	.word	0x00000500


	//   ....[2]....
        /*00d4*/ 	.word	0x00000720


	//   ....[3]....
        /*00d8*/ 	.word	0x000008b0


	//   ....[4]....
        /*00dc*/ 	.word	0x000009a0


	//   ....[5]....
        /*00e0*/ 	.word	0x00000b00


	//   ....[6]....
        /*00e4*/ 	.word	0x00000c90


	//   ....[7]....
        /*00e8*/ 	.word	0x00000ed0


	//   ....[8]....
        /*00ec*/ 	.word	0x000021a0


	//   ....[9]....
        /*00f0*/ 	.word	0x00003130


	//   ....[10]....
        /*00f4*/ 	.word	0x00003600


	//   ....[11]....
        /*00f8*/ 	.word	0x00003630


	//   ....[12]....
        /*00fc*/ 	.word	0x00004240


	//   ....[13]....
        /*0100*/ 	.word	0x00004450


	//----- nvinfo : EIATTR_VRC_CTA_INIT_COUNT
	.align		4
.L_43:
        /*0104*/ 	.byte	0x02, 0x4a
        /*0106*/ 	.byte	0x80
	.zero		1


	//----- nvinfo : EIATTR_SYSCALL_OFFSETS
	.align		4
        /*0108*/ 	.byte	0x04, 0x46
        /*010a*/ 	.short	(.L_45 - .L_44)


	//   ....[0]....
.L_44:
        /*010c*/ 	.word	0x00005fb0


	//   ....[1]....
        /*0110*/ 	.word	0x000060a0


	//   ....[2]....
        /*0114*/ 	.word	0x000067e0


	//   ....[3]....
        /*0118*/ 	.word	0x00007100


	//   ....[4]....
        /*011c*/ 	.word	0x000079c0


	//   ....[5]....
        /*0120*/ 	.word	0x00008280


	//----- nvinfo : EIATTR_MBARRIER_INSTR_OFFSETS
	.align		4
.L_45:
        /*0124*/ 	.byte	0x04, 0x39
        /*0126*/ 	.short	(.L_47 - .L_46)


	//   ....[0]....
.L_46:
        /*0128*/ 	.word	0x00000630
        /*012c*/ 	.word	0x000000ff
        /*0130*/ 	.word	0x00000000
        /*0134*/ 	.short	0x0100
        /*0136*/ 	.byte	0x07
	.zero		1


	//   ....[1]....
        /*0138*/ 	.word	0x00000640
        /*013c*/ 	.word	0x000000ff
        /*0140*/ 	.word	0x00000038
        /*0144*/ 	.short	0x0100
        /*0146*/ 	.byte	0x07
	.zero		1


	//   ....[2]....
        /*0148*/ 	.word	0x00000650
        /*014c*/ 	.word	0x000000ff
        /*0150*/ 	.word	0x00000008
        /*0154*/ 	.short	0x0100
        /*0156*/ 	.byte	0x07
	.zero		1


	//   ....[3]....
        /*0158*/ 	.word	0x00000660
        /*015c*/ 	.word	0x000000ff
        /*0160*/ 	.word	0x00000040
        /*0164*/ 	.short	0x0100
        /*0166*/ 	.byte	0x07
	.zero		1


	//   ....[4]....
        /*0168*/ 	.word	0x00000670
        /*016c*/ 	.word	0x000000ff
        /*0170*/ 	.word	0x00000010
        /*0174*/ 	.short	0x0100
        /*0176*/ 	.byte	0x07
	.zero		1


	//   ....[5]....
        /*0178*/ 	.word	0x00000680
        /*017c*/ 	.word	0x000000ff
        /*0180*/ 	.word	0x00000048
        /*0184*/ 	.short	0x0100
        /*0186*/ 	.byte	0x07
	.zero		1


	//   ....[6]....
        /*0188*/ 	.word	0x00000690
        /*018c*/ 	.word	0x000000ff
        /*0190*/ 	.word	0x00000018
        /*0194*/ 	.short	0x0100
        /*0196*/ 	.byte	0x07
	.zero		1


	//   ....[7]....
        /*0198*/ 	.word	0x000006a0
        /*019c*/ 	.word	0x000000ff
        /*01a0*/ 	.word	0x00000050
        /*01a4*/ 	.short	0x0100
        /*01a6*/ 	.byte	0x07
	.zero		1


	//   ....[8]....
        /*01a8*/ 	.word	0x000006b0
        /*01ac*/ 	.word	0x000000ff
        /*01b0*/ 	.word	0x00000020
        /*01b4*/ 	.short	0x0100
        /*01b6*/ 	.byte	0x07
	.zero		1


	//   ....[9]....
        /*01b8*/ 	.word	0x000006c0
        /*01bc*/ 	.word	0x000000ff
        /*01c0*/ 	.word	0x00000058
        /*01c4*/ 	.short	0x0100
        /*01c6*/ 	.byte	0x07
	.zero		1


	//   ....[10]....
        /*01c8*/ 	.word	0x000006d0
        /*01cc*/ 	.word	0x000000ff
        /*01d0*/ 	.word	0x00000028
        /*01d4*/ 	.short	0x0100
        /*01d6*/ 	.byte	0x07
	.zero		1


	//   ....[11]....
        /*01d8*/ 	.word	0x000006e0
        /*01dc*/ 	.word	0x000000ff
        /*01e0*/ 	.word	0x00000060
        /*01e4*/ 	.short	0x0100
        /*01e6*/ 	.byte	0x07
	.zero		1


	//   ....[12]....
        /*01e8*/ 	.word	0x000006f0
        /*01ec*/ 	.word	0x000000ff
        /*01f0*/ 	.word	0x00000030
        /*01f4*/ 	.short	0x0100
        /*01f6*/ 	.byte	0x07
	.zero		1


	//   ....[13]....
        /*01f8*/ 	.word	0x00000700
        /*01fc*/ 	.word	0x000000ff
        /*0200*/ 	.word	0x00000068
        /*0204*/ 	.short	0x0100
        /*0206*/ 	.byte	0x07
	.zero		1


	//   ....[14]....
        /*0208*/ 	.word	0x00000820
        /*020c*/ 	.word	0x000000ff
        /*0210*/ 	.word	0x00000070
        /*0214*/ 	.short	0x0100
        /*0216*/ 	.byte	0x07
	.zero		1


	//   ....[15]....
        /*0218*/ 	.word	0x00000830
        /*021c*/ 	.word	0x000000ff
        /*0220*/ 	.word	0x00000090
        /*0224*/ 	.short	0x0100
        /*0226*/ 	.byte	0x07
	.zero		1


	//   ....[16]....
        /*0228*/ 	.word	0x00000840
        /*022c*/ 	.word	0x000000ff
        /*0230*/ 	.word	0x00000078
        /*0234*/ 	.short	0x0100
        /*0236*/ 	.byte	0x07
	.zero		1


	//   ....[17]....
        /*0238*/ 	.word	0x00000850
        /*023c*/ 	.word	0x000000ff
        /*0240*/ 	.word	0x00000098
        /*0244*/ 	.short	0x0100
        /*0246*/ 	.byte	0x07
	.zero		1


	//   ....[18]....
        /*0248*/ 	.word	0x00000860
        /*024c*/ 	.word	0x000000ff
        /*0250*/ 	.word	0x00000080
        /*0254*/ 	.short	0x0100
        /*0256*/ 	.byte	0x07
	.zero		1


	//   ....[19]....
        /*0258*/ 	.word	0x00000870
        /*025c*/ 	.word	0x000000ff
        /*0260*/ 	.word	0x000000a0
        /*0264*/ 	.short	0x0100
        /*0266*/ 	.byte	0x07
	.zero		1


	//   ....[20]....
        /*0268*/ 	.word	0x00000880
        /*026c*/ 	.word	0x000000ff
        /*0270*/ 	.word	0x00000088
        /*0274*/ 	.short	0x0100
        /*0276*/ 	.byte	0x07
	.zero		1


	//   ....[21]....
        /*0278*/ 	.word	0x00000890
        /*027c*/ 	.word	0x000000ff
        /*0280*/ 	.word	0x000000a8
        /*0284*/ 	.short	0x0100
        /*0286*/ 	.byte	0x07
	.zero		1


	//   ....[22]....
        /*0288*/ 	.word	0x00000970
        /*028c*/ 	.word	0x000000ff
        /*0290*/ 	.word	0x000000b0
        /*0294*/ 	.short	0x0100
        /*0296*/ 	.byte	0x05
	.zero		1


	//   ....[23]....
        /*0298*/ 	.word	0x00000980
        /*029c*/ 	.word	0x000000ff
        /*02a0*/ 	.word	0x000000b8
        /*02a4*/ 	.short	0x0100
        /*02a6*/ 	.byte	0x05
	.zero		1


	//   ....[24]....
        /*02a8*/ 	.word	0x00000ab0
        /*02ac*/ 	.word	0x000000ff
        /*02b0*/ 	.word	0x000000c0
        /*02b4*/ 	.short	0x0100
        /*02b6*/ 	.byte	0x05
	.zero		1


	//   ....[25]....
        /*02b8*/ 	.word	0x00000ac0
        /*02bc*/ 	.word	0x000000ff
        /*02c0*/ 	.word	0x000000d0
        /*02c4*/ 	.short	0x0100
        /*02c6*/ 	.byte	0x05
	.zero		1


	//   ....[26]....
        /*02c8*/ 	.word	0x00000ad0
        /*02cc*/ 	.word	0x000000ff
        /*02d0*/ 	.word	0x000000c8
        /*02d4*/ 	.short	0x0100
        /*02d6*/ 	.byte	0x05
	.zero		1


	//   ....[27]....
        /*02d8*/ 	.word	0x00000ae0
        /*02dc*/ 	.word	0x000000ff
        /*02e0*/ 	.word	0x000000d8
        /*02e4*/ 	.short	0x0100
        /*02e6*/ 	.byte	0x05
	.zero		1


	//   ....[28]....
        /*02e8*/ 	.word	0x00000c00
        /*02ec*/ 	.word	0x000000ff
        /*02f0*/ 	.word	0x000000e0
        /*02f4*/ 	.short	0x0100
        /*02f6*/ 	.byte	0x07
	.zero		1


	//   ....[29]....
        /*02f8*/ 	.word	0x00000c10
        /*02fc*/ 	.word	0x000000ff
        /*0300*/ 	.word	0x00000100
        /*0304*/ 	.short	0x0100
        /*0306*/ 	.byte	0x07
	.zero		1


	//   ....[30]....
        /*0308*/ 	.word	0x00000c20
        /*030c*/ 	.word	0x000000ff
        /*0310*/ 	.word	0x000000e8
        /*0314*/ 	.short	0x0100
        /*0316*/ 	.byte	0x07
	.zero		1


	//   ....[31]....
        /*0318*/ 	.word	0x00000c30
        /*031c*/ 	.word	0x000000ff
        /*0320*/ 	.word	0x00000108
        /*0324*/ 	.short	0x0100
        /*0326*/ 	.byte	0x07
	.zero		1


	//   ....[32]....
        /*0328*/ 	.word	0x00000c40
        /*032c*/ 	.word	0x000000ff
        /*0330*/ 	.word	0x000000f0
        /*0334*/ 	.short	0x0100
        /*0336*/ 	.byte	0x07
	.zero		1


	//   ....[33]....
        /*0338*/ 	.word	0x00000c50
        /*033c*/ 	.word	0x000000ff
        /*0340*/ 	.word	0x00000110
        /*0344*/ 	.short	0x0100
        /*0346*/ 	.byte	0x07
	.zero		1


	//   ....[34]....
        /*0348*/ 	.word	0x00000c60
        /*034c*/ 	.word	0x000000ff
        /*0350*/ 	.word	0x000000f8
        /*0354*/ 	.short	0x0100
        /*0356*/ 	.byte	0x07
	.zero		1


	//   ....[35]....
        /*0358*/ 	.word	0x00000c70
        /*035c*/ 	.word	0x000000ff
        /*0360*/ 	.word	0x00000118
        /*0364*/ 	.short	0x0100
        /*0366*/ 	.byte	0x07
	.zero		1


	//   ....[36]....
        /*0368*/ 	.word	0x00000d60
        /*036c*/ 	.word	0x000000ff
        /*0370*/ 	.word	0x00000120
        /*0374*/ 	.short	0x0100
        /*0376*/ 	.byte	0x05
	.zero		1


	//   ....[37]....
        /*0378*/ 	.word	0x00000d70
        /*037c*/ 	.word	0x000000ff
        /*0380*/ 	.word	0x00000130
        /*0384*/ 	.short	0x0100
        /*0386*/ 	.byte	0x05
	.zero		1


	//   ....[38]....
        /*0388*/ 	.word	0x00000d80
        /*038c*/ 	.word	0x000000ff
        /*0390*/ 	.word	0x00000128
        /*0394*/ 	.short	0x0100
        /*0396*/ 	.byte	0x05
	.zero		1


	//   ....[39]....
        /*0398*/ 	.word	0x00000d90
        /*039c*/ 	.word	0x000000ff
        /*03a0*/ 	.word	0x00000138
        /*03a4*/ 	.short	0x0100
        /*03a6*/ 	.byte	0x05
	.zero		1


	//   ....[40]....
        /*03a8*/ 	.word	0x00000e90
        /*03ac*/ 	.word	0x000000ff
        /*03b0*/ 	.word	0x00000140
        /*03b4*/ 	.short	0x0100
        /*03b6*/ 	.byte	0x04
	.zero		1


	//   ....[41]....
        /*03b8*/ 	.word	0x00001960
        /*03bc*/ 	.word	0x00000003
        /*03c0*/ 	.word	0x00000130
        /*03c4*/ 	.short	0x010a
        /*03c6*/ 	.byte	0xff
	.zero		1


	//   ....[42]....
        /*03c8*/ 	.word	0x00001990
        /*03cc*/ 	.word	0x00000003
        /*03d0*/ 	.word	0x00000120
        /*03d4*/ 	.short	0x0101
        /*03d6*/ 	.byte	0xff
	.zero		1


	//   ....[43]....
        /*03d8*/ 	.word	0x00001a90
        /*03dc*/ 	.word	0x000000ff
        /*03e0*/ 	.word	0x00000038
        /*03e4*/ 	.short	0x010a
        /*03e6*/ 	.byte	0x08
	.zero		1


	//   ....[44]....
        /*03e8*/ 	.word	0x00001b60
        /*03ec*/ 	.word	0x000000ff
        /*03f0*/ 	.word	0x00000038
        /*03f4*/ 	.short	0x010a
        /*03f6*/ 	.byte	0x21
	.zero		1


	//   ....[45]....
        /*03f8*/ 	.word	0x00001d10
        /*03fc*/ 	.word	0x000000ff
        /*0400*/ 	.word	0x00000038
        /*0404*/ 	.short	0x010a
        /*0406*/ 	.byte	0x08
	.zero		1


	//   ....[46]....
        /*0408*/ 	.word	0x00001e30
        /*040c*/ 	.word	0x000000ff
        /*0410*/ 	.word	0x000000b8
        /*0414*/ 	.short	0x0101
        /*0416*/ 	.byte	0x06
	.zero		1


	//   ....[47]....
        /*0418*/ 	.word	0x00001e50
        /*041c*/ 	.word	0x000000ff
        /*0420*/ 	.word	0x00000038
        /*0424*/ 	.short	0x010a
        /*0426*/ 	.byte	0x08
	.zero		1


	//   ....[48]....
        /*0428*/ 	.word	0x00001ed0
        /*042c*/ 	.word	0x000000ff
        /*0430*/ 	.word	0x00000038
        /*0434*/ 	.short	0x010a
        /*0436*/ 	.byte	0x11
	.zero		1


	//   ....[49]....
        /*0438*/ 	.word	0x00002060
        /*043c*/ 	.word	0x000000ff
        /*0440*/ 	.word	0x00000038
        /*0444*/ 	.short	0x010a
        /*0446*/ 	.byte	0x08
	.zero		1


	//   ....[50]....
        /*0448*/ 	.word	0x000021d0
        /*044c*/ 	.word	0x00000002
        /*0450*/ 	.word	0x000000c0
        /*0454*/ 	.short	0x010a
        /*0456*/ 	.byte	0xff
	.zero		1


	//   ....[51]....
        /*0458*/ 	.word	0x00002290
        /*045c*/ 	.word	0x00000002
        /*0460*/ 	.word	0x00000000
        /*0464*/ 	.short	0x0101
        /*0466*/ 	.byte	0xff
	.zero		1


	//   ....[52]....
        /*0468*/ 	.word	0x000027f0
        /*046c*/ 	.word	0x000000ff
        /*0470*/ 	.word	0x00000000
        /*0474*/ 	.short	0x010a
        /*0476*/ 	.byte	0x04
	.zero		1


	//   ....[53]....
        /*0478*/ 	.word	0x00002880
        /*047c*/ 	.word	0x000000ff
        /*0480*/ 	.word	0x00000000
        /*0484*/ 	.short	0x010a
        /*0486*/ 	.byte	0x04
	.zero		1


	//   ....[54]....
        /*0488*/ 	.word	0x00002910
        /*048c*/ 	.word	0x000000ff
        /*0490*/ 	.word	0x00000000
        /*0494*/ 	.short	0x010a
        /*0496*/ 	.byte	0x04
	.zero		1


	//   ....[55]....
        /*0498*/ 	.word	0x000029a0
        /*049c*/ 	.word	0x000000ff
        /*04a0*/ 	.word	0x00000000
        /*04a4*/ 	.short	0x010a
        /*04a6*/ 	.byte	0x04
	.zero		1


	//   ....[56]....
        /*04a8*/ 	.word	0x00002a30
        /*04ac*/ 	.word	0x000000ff
        /*04b0*/ 	.word	0x00000000
        /*04b4*/ 	.short	0x010a
        /*04b6*/ 	.byte	0x04
	.zero		1


	//   ....[57]....
        /*04b8*/ 	.word	0x00002ac0
        /*04bc*/ 	.word	0x000000ff
        /*04c0*/ 	.word	0x00000000
        /*04c4*/ 	.short	0x010a
        /*04c6*/ 	.byte	0x04
	.zero		1


	//   ....[58]....
        /*04c8*/ 	.word	0x00002b60
        /*04cc*/ 	.word	0x00000000
        /*04d0*/ 	.word	0x00000000
        /*04d4*/ 	.short	0x010a
        /*04d6*/ 	.byte	0xff
	.zero		1


	//   ....[59]....
        /*04d8*/ 	.word	0x00002c90
        /*04dc*/ 	.word	0x00000000
        /*04e0*/ 	.word	0x00000120
        /*04e4*/ 	.short	0x010a
        /*04e6*/ 	.byte	0xff
	.zero		1


	//   ....[60]....
        /*04e8*/ 	.word	0x00002d00
        /*04ec*/ 	.word	0x00000004
        /*04f0*/ 	.word	0x00000000
        /*04f4*/ 	.short	0x0101
        /*04f6*/ 	.byte	0xff
	.zero		1


	//   ....[61]....
        /*04f8*/ 	.word	0x00002d20
        /*04fc*/ 	.word	0x000000ff
        /*0500*/ 	.word	0x000000d0
        /*0504*/ 	.short	0x010a
        /*0506*/ 	.byte	0x05
	.zero		1


	//   ....[62]....
        /*0508*/ 	.word	0x00002e40
        /*050c*/ 	.word	0x00000000
        /*0510*/ 	.word	0x000000c0
        /*0514*/ 	.short	0x010a
        /*0516*/ 	.byte	0xff
	.zero		1


	//   ....[63]....
        /*0518*/ 	.word	0x00002f40
        /*051c*/ 	.word	0x00000000
        /*0520*/ 	.word	0x00000000
        /*0524*/ 	.short	0x0101
        /*0526*/ 	.byte	0xff
	.zero		1


	//   ....[64]....
        /*0528*/ 	.word	0x00002fd0
        /*052c*/ 	.word	0x000000ff
        /*0530*/ 	.word	0x000000d0
        /*0534*/ 	.short	0x0106
        /*0536*/ 	.byte	0x05
	.zero		1


	//   ....[65]....
        /*0538*/ 	.word	0x00002ff0
        /*053c*/ 	.word	0x000000ff
        /*0540*/ 	.word	0x000000d0
        /*0544*/ 	.short	0x010a
        /*0546*/ 	.byte	0x05
	.zero		1


	//   ....[66]....
        /*0548*/ 	.word	0x00003080
        /*054c*/ 	.word	0x000000ff
        /*0550*/ 	.word	0x000000d0
        /*0554*/ 	.short	0x0106
        /*0556*/ 	.byte	0x04
	.zero		1


	//   ....[67]....
        /*0558*/ 	.word	0x000030c0
        /*055c*/ 	.word	0x00000000
        /*0560*/ 	.word	0x000000d0
        /*0564*/ 	.short	0x010a
        /*0566*/ 	.byte	0xff
	.zero		1


	//   ....[68]....
        /*0568*/ 	.word	0x00003300
        /*056c*/ 	.word	0x000000ff
        /*0570*/ 	.word	0x00000008
        /*0574*/ 	.short	0x010a
        /*0576*/ 	.byte	0x04
	.zero		1


	//   ....[69]....
        /*0578*/ 	.word	0x00003320
        /*057c*/ 	.word	0x000000ff
        /*0580*/ 	.word	0x00000008
        /*0584*/ 	.short	0x010a
        /*0586*/ 	.byte	0x04
	.zero		1


	//   ....[70]....
        /*0588*/ 	.word	0x000034b0
        /*058c*/ 	.word	0x000000ff
        /*0590*/ 	.word	0x00000008
        /*0594*/ 	.short	0x010a
        /*0596*/ 	.byte	0x04
	.zero		1


	//   ....[71]....
        /*0598*/ 	.word	0x000034d0
        /*059c*/ 	.word	0x000000ff
        /*05a0*/ 	.word	0x00000008
        /*05a4*/ 	.short	0x010a
        /*05a6*/ 	.byte	0x04
	.zero		1


	//   ....[72]....
        /*05a8*/ 	.word	0x00003590
        /*05ac*/ 	.word	0x000000ff
        /*05b0*/ 	.word	0x00000000
        /*05b4*/ 	.short	0x0101
        /*05b6*/ 	.byte	0x05
	.zero		1


	//   ....[73]....
        /*05b8*/ 	.word	0x000038c0
        /*05bc*/ 	.word	0x00000000
        /*05c0*/ 	.word	0x000000c0
        /*05c4*/ 	.short	0x010a
        /*05c6*/ 	.byte	0xff
	.zero		1


	//   ....[74]....
        /*05c8*/ 	.word	0x00003980
        /*05cc*/ 	.word	0x00000000
        /*05d0*/ 	.word	0x00000000
        /*05d4*/ 	.short	0x0101
        /*05d6*/ 	.byte	0xff
	.zero		1


	//   ....[75]....
        /*05d8*/ 	.word	0x00003a40
        /*05dc*/ 	.word	0x000000ff
        /*05e0*/ 	.word	0x00000000
        /*05e4*/ 	.short	0x010a
        /*05e6*/ 	.byte	0x06
	.zero		1


	//   ....[76]....
        /*05e8*/ 	.word	0x00003a50
        /*05ec*/ 	.word	0x000000ff
        /*05f0*/ 	.word	0x00000100
        /*05f4*/ 	.short	0x010a
        /*05f6*/ 	.byte	0x07
	.zero		1


	//   ....[77]....
        /*05f8*/ 	.word	0x00003b00
        /*05fc*/ 	.word	0x000000ff
        /*0600*/ 	.word	0x00000000
        /*0604*/ 	.short	0x010a
        /*0606*/ 	.byte	0x06
	.zero		1


	//   ....[78]....
        /*0608*/ 	.word	0x00003c30
        /*060c*/ 	.word	0x000000ff
        /*0610*/ 	.word	0x00000000
        /*0614*/ 	.short	0x010a
        /*0616*/ 	.byte	0x1e
	.zero		1


	//   ....[79]....
        /*0618*/ 	.word	0x00003f30
        /*061c*/ 	.word	0x000000ff
        /*0620*/ 	.word	0x00000000
        /*0624*/ 	.short	0x010a
        /*0626*/ 	.byte	0x07
	.zero		1


	//   ....[80]....
        /*0628*/ 	.word	0x00003fc0
        /*062c*/ 	.word	0x000000ff
        /*0630*/ 	.word	0x00000000
        /*0634*/ 	.short	0x010a
        /*0636*/ 	.byte	0x07
	.zero		1


	//   ....[81]....
        /*0638*/ 	.word	0x00004050
        /*063c*/ 	.word	0x000000ff
        /*0640*/ 	.word	0x00000000
        /*0644*/ 	.short	0x010a
        /*0646*/ 	.byte	0x07
	.zero		1


	//   ....[82]....
        /*0648*/ 	.word	0x000040f0
        /*064c*/ 	.word	0x00000000
        /*0650*/ 	.word	0x00000000
        /*0654*/ 	.short	0x010a
        /*0656*/ 	.byte	0xff
	.zero		1


	//   ....[83]....
        /*0658*/ 	.word	0x00004130
        /*065c*/ 	.word	0x00000000
        /*0660*/ 	.word	0x00000000
        /*0664*/ 	.short	0x010a
        /*0666*/ 	.byte	0xff
	.zero		1


	//   ....[84]....
        /*0668*/ 	.word	0x000041a0
        /*066c*/ 	.word	0x000000ff
        /*0670*/ 	.word	0x00000000
        /*0674*/ 	.short	0x0101
        /*0676*/ 	.byte	0x06
	.zero		1


	//   ....[85]....
        /*0678*/ 	.word	0x000041e0
        /*067c*/ 	.word	0x000000ff
        /*0680*/ 	.word	0x00000140
        /*0684*/ 	.short	0x010a
        /*0686*/ 	.byte	0x05
	.zero		1


	//   ....[86]....
        /*0688*/ 	.word	0x00004230
        /*068c*/ 	.word	0x000000ff
        /*0690*/ 	.word	0x00000000
        /*0694*/ 	.short	0x0101
        /*0696*/ 	.byte	0x06
	.zero		1


	//   ....[87]....
        /*0698*/ 	.word	0x00004680
        /*069c*/ 	.word	0x00000000
        /*06a0*/ 	.word	0x000000c0
        /*06a4*/ 	.short	0x010a
        /*06a6*/ 	.byte	0xff
	.zero		1


	//   ....[88]....
        /*06a8*/ 	.word	0x00004740
        /*06ac*/ 	.word	0x00000000
        /*06b0*/ 	.word	0x00000000
        /*06b4*/ 	.short	0x0101
        /*06b6*/ 	.byte	0xff
	.zero		1


	//   ....[89]....
        /*06b8*/ 	.word	0x00004a60
        /*06bc*/ 	.word	0x000000ff
        /*06c0*/ 	.word	0x000000b8
        /*06c4*/ 	.short	0x010a
        /*06c6*/ 	.byte	0x07
	.zero		1


	//   ....[90]....
        /*06c8*/ 	.word	0x00004c50
        /*06cc*/ 	.word	0x000000ff
        /*06d0*/ 	.word	0x00000090
        /*06d4*/ 	.short	0x010a
        /*06d6*/ 	.byte	0x07
	.zero		1


	//   ....[91]....
        /*06d8*/ 	.word	0x00004e40
        /*06dc*/ 	.word	0x000000ff
        /*06e0*/ 	.word	0x00000070
        /*06e4*/ 	.short	0x010b
        /*06e6*/ 	.byte	0x07
	.zero		1


	//   ....[92]....
        /*06e8*/ 	.word	0x00004e50
        /*06ec*/ 	.word	0x000000ff
        /*06f0*/ 	.word	0x00000000
        /*06f4*/ 	.short	0x0101
        /*06f6*/ 	.byte	0x0e
	.zero		1


	//   ....[93]....
        /*06f8*/ 	.word	0x00004e70
        /*06fc*/ 	.word	0x000000ff
        /*0700*/ 	.word	0x00000098
        /*0704*/ 	.short	0x010a
        /*0706*/ 	.byte	0x07
	.zero		1


	//   ....[94]....
        /*0708*/ 	.word	0x00005020
        /*070c*/ 	.word	0x000000ff
        /*0710*/ 	.word	0x00000078
        /*0714*/ 	.short	0x010b
        /*0716*/ 	.byte	0x07
	.zero		1


	//   ....[95]....
        /*0718*/ 	.word	0x00005030
        /*071c*/ 	.word	0x000000ff
        /*0720*/ 	.word	0x00000000
        /*0724*/ 	.short	0x0101
        /*0726*/ 	.byte	0x0e
	.zero		1


	//   ....[96]....
        /*0728*/ 	.word	0x00005040
        /*072c*/ 	.word	0x000000ff
        /*0730*/ 	.word	0x000000a0
        /*0734*/ 	.short	0x010a
        /*0736*/ 	.byte	0x07
	.zero		1


	//   ....[97]....
        /*0738*/ 	.word	0x00005270
        /*073c*/ 	.word	0x000000ff
        /*0740*/ 	.word	0x00000080
        /*0744*/ 	.short	0x010b
        /*0746*/ 	.byte	0x07
	.zero		1


	//   ....[98]....
        /*0748*/ 	.word	0x000052e0
        /*074c*/ 	.word	0x000000ff
        /*0750*/ 	.word	0x00000000
        /*0754*/ 	.short	0x0101
        /*0756*/ 	.byte	0x0e
	.zero		1


	//   ....[99]....
        /*0758*/ 	.word	0x00005320
        /*075c*/ 	.word	0x000000ff
        /*0760*/ 	.word	0x000000a8
        /*0764*/ 	.short	0x010a
        /*0766*/ 	.byte	0x07
	.zero		1


	//   ....[100]....
        /*0768*/ 	.word	0x00005550
        /*076c*/ 	.word	0x000000ff
        /*0770*/ 	.word	0x00000088
        /*0774*/ 	.short	0x010b
        /*0776*/ 	.byte	0x07
	.zero		1


	//   ....[101]....
        /*0778*/ 	.word	0x00005570
        /*077c*/ 	.word	0x000000ff
        /*0780*/ 	.word	0x00000000
        /*0784*/ 	.short	0x0101
        /*0786*/ 	.byte	0x0d
	.zero		1


	//   ....[102]....
        /*0788*/ 	.word	0x000055a0
        /*078c*/ 	.word	0x000000ff
        /*0790*/ 	.word	0x00000090
        /*0794*/ 	.short	0x010a
        /*0796*/ 	.byte	0x07
	.zero		1


	//   ....[103]....
        /*0798*/ 	.word	0x000055c0
        /*079c*/ 	.word	0x000000ff
        /*07a0*/ 	.word	0x00000098
        /*07a4*/ 	.short	0x010a
        /*07a6*/ 	.byte	0x07
	.zero		1


	//   ....[104]....
        /*07a8*/ 	.word	0x000055e0
        /*07ac*/ 	.word	0x000000ff
        /*07b0*/ 	.word	0x000000a0
        /*07b4*/ 	.short	0x010a
        /*07b6*/ 	.byte	0x07
	.zero		1


	//   ....[105]....
        /*07b8*/ 	.word	0x00005620
        /*07bc*/ 	.word	0x00000000
        /*07c0*/ 	.word	0x000000a8
        /*07c4*/ 	.short	0x010a
        /*07c6*/ 	.byte	0xff
	.zero		1


	//   ....[106]....
        /*07c8*/ 	.word	0x00005970
        /*07cc*/ 	.word	0x00000000
        /*07d0*/ 	.word	0x000000c0
        /*07d4*/ 	.short	0x010a
        /*07d6*/ 	.byte	0xff
	.zero		1


	//   ....[107]....
        /*07d8*/ 	.word	0x00005a80
        /*07dc*/ 	.word	0x00000000
        /*07e0*/ 	.word	0x00000000
        /*07e4*/ 	.short	0x0101
        /*07e6*/ 	.byte	0xff
	.zero		1


	//   ....[108]....
        /*07e8*/ 	.word	0x000064a0
        /*07ec*/ 	.word	0x000000ff
        /*07f0*/ 	.word	0x00000070
        /*07f4*/ 	.short	0x010a
        /*07f6*/ 	.byte	0x30
	.zero		1


	//   ....[109]....
        /*07f8*/ 	.word	0x000064e0
        /*07fc*/ 	.word	0x0000004a
        /*0800*/ 	.word	0x000000e0
        /*0804*/ 	.short	0x010a
        /*0806*/ 	.byte	0xff
	.zero		1


	//   ....[110]....
        /*0808*/ 	.word	0x000065f0
        /*080c*/ 	.word	0x000000ff
        /*0810*/ 	.word	0x00000070
        /*0814*/ 	.short	0x010a
        /*0816*/ 	.byte	0x30
	.zero		1


	//   ....[111]....
        /*0818*/ 	.word	0x000066c0
        /*081c*/ 	.word	0x0000004a
        /*0820*/ 	.word	0x000000e0
        /*0824*/ 	.short	0x010a
        /*0826*/ 	.byte	0xff
	.zero		1


	//   ....[112]....
        /*0828*/ 	.word	0x00006e70
        /*082c*/ 	.word	0x00000000
        /*0830*/ 	.word	0x00000000
        /*0834*/ 	.short	0x0101
        /*0836*/ 	.byte	0xff
	.zero		1


	//   ....[113]....
        /*0838*/ 	.word	0x00006e80
        /*083c*/ 	.word	0x00000003
        /*0840*/ 	.word	0x00000070
        /*0844*/ 	.short	0x010a
        /*0846*/ 	.byte	0xff
	.zero		1


	//   ....[114]....
        /*0848*/ 	.word	0x00006f40
        /*084c*/ 	.word	0x00000003
        /*0850*/ 	.word	0x00000070
        /*0854*/ 	.short	0x010a
        /*0856*/ 	.byte	0xff
	.zero		1


	//   ....[115]....
        /*0858*/ 	.word	0x00007730
        /*085c*/ 	.word	0x00000052
        /*0860*/ 	.word	0x00000000
        /*0864*/ 	.short	0x0101
        /*0866*/ 	.byte	0xff
	.zero		1


	//   ....[116]....
        /*0868*/ 	.word	0x00007750
        /*086c*/ 	.word	0x00000053
        /*0870*/ 	.word	0x00000070
        /*0874*/ 	.short	0x010a
        /*0876*/ 	.byte	0xff
	.zero		1


	//   ....[117]....
        /*0878*/ 	.word	0x00007800
        /*087c*/ 	.word	0x00000053
        /*0880*/ 	.word	0x00000070
        /*0884*/ 	.short	0x010a
        /*0886*/ 	.byte	0xff
	.zero		1


	//   ....[118]....
        /*0888*/ 	.word	0x00007ff0
        /*088c*/ 	.word	0x00000052
        /*0890*/ 	.word	0x00000000
        /*0894*/ 	.short	0x0101
        /*0896*/ 	.byte	0xff
	.zero		1


	//   ....[119]....
        /*0898*/ 	.word	0x00008010
        /*089c*/ 	.word	0x00000058
        /*08a0*/ 	.word	0x00000070
        /*08a4*/ 	.short	0x010a
        /*08a6*/ 	.byte	0xff
	.zero		1


	//   ....[120]....
        /*08a8*/ 	.word	0x000080c0
        /*08ac*/ 	.word	0x00000058
        /*08b0*/ 	.word	0x00000070
        /*08b4*/ 	.short	0x010a
        /*08b6*/ 	.byte	0xff
	.zero		1


	//   ....[121]....
        /*08b8*/ 	.word	0x00008370
        /*08bc*/ 	.word	0x0000004a
        /*08c0*/ 	.word	0x00000000
        /*08c4*/ 	.short	0x0101
        /*08c6*/ 	.byte	0xff
	.zero		1


	//   ....[122]....
        /*08c8*/ 	.word	0x00008900
        /*08cc*/ 	.word	0x00000002
        /*08d0*/ 	.word	0x00000000
        /*08d4*/ 	.short	0x0101
        /*08d6*/ 	.byte	0xff
	.zero		1


	//   ....[123]....
        /*08d8*/ 	.word	0x00008b70
        /*08dc*/ 	.word	0x000000ff
        /*08e0*/ 	.word	0x00000000
        /*08e4*/ 	.short	0x0101
        /*08e6*/ 	.byte	0x04
	.zero		1


	//   ....[124]....
        /*08e8*/ 	.word	0x00008b90
        /*08ec*/ 	.word	0x00000003
        /*08f0*/ 	.word	0x00000130
        /*08f4*/ 	.short	0x010a
        /*08f6*/ 	.byte	0xff
	.zero		1


	//   ....[125]....
        /*08f8*/ 	.word	0x00008bf0
        /*08fc*/ 	.word	0x00000002
        /*0900*/ 	.word	0x00000038
        /*0904*/ 	.short	0x010a
        /*0906*/ 	.byte	0xff
	.zero		1


	//   ....[126]....
        /*0908*/ 	.word	0x00008c50
        /*090c*/ 	.word	0x00000002
        /*0910*/ 	.word	0x00000038
        /*0914*/ 	.short	0x010a
        /*0916*/ 	.byte	0xff
	.zero		1


	//   ....[127]....
        /*0918*/ 	.word	0x00008ca0
        /*091c*/ 	.word	0x00000002
        /*0920*/ 	.word	0x000000c0
        /*0924*/ 	.short	0x010a
        /*0926*/ 	.byte	0xff
	.zero		1


	//   ....[128]....
        /*0928*/ 	.word	0x00008d00
        /*092c*/ 	.word	0x00000000
        /*0930*/ 	.word	0x00000000
        /*0934*/ 	.short	0x010a
        /*0936*/ 	.byte	0xff
	.zero		1


	//   ....[129]....
        /*0938*/ 	.word	0x00008d60
        /*093c*/ 	.word	0x00000000
        /*0940*/ 	.word	0x00000000
        /*0944*/ 	.short	0x010a
        /*0946*/ 	.byte	0xff
	.zero		1


	//   ....[130]....
        /*0948*/ 	.word	0x00008dc0
        /*094c*/ 	.word	0x00000000
        /*0950*/ 	.word	0x00000000
        /*0954*/ 	.short	0x010a
        /*0956*/ 	.byte	0xff
	.zero		1


	//   ....[131]....
        /*0958*/ 	.word	0x00008e20
        /*095c*/ 	.word	0x00000000
        /*0960*/ 	.word	0x00000000
        /*0964*/ 	.short	0x010a
        /*0966*/ 	.byte	0xff
	.zero		1


	//   ....[132]....
        /*0968*/ 	.word	0x00008e80
        /*096c*/ 	.word	0x00000000
        /*0970*/ 	.word	0x00000000
        /*0974*/ 	.short	0x010a
        /*0976*/ 	.byte	0xff
	.zero		1


	//   ....[133]....
        /*0978*/ 	.word	0x00008ee0
        /*097c*/ 	.word	0x00000000
        /*0980*/ 	.word	0x00000000
        /*0984*/ 	.short	0x010a
        /*0986*/ 	.byte	0xff
	.zero		1


	//   ....[134]....
        /*0988*/ 	.word	0x00008f30
        /*098c*/ 	.word	0x00000000
        /*0990*/ 	.word	0x00000120
        /*0994*/ 	.short	0x010a
        /*0996*/ 	.byte	0xff
	.zero		1


	//   ....[135]....
        /*0998*/ 	.word	0x00008f90
        /*099c*/ 	.word	0x00000000
        /*09a0*/ 	.word	0x000000d0
        /*09a4*/ 	.short	0x010a
        /*09a6*/ 	.byte	0xff
	.zero		1


	//   ....[136]....
        /*09a8*/ 	.word	0x00008fe0
        /*09ac*/ 	.word	0x00000000
        /*09b0*/ 	.word	0x000000c0
        /*09b4*/ 	.short	0x010a
        /*09b6*/ 	.byte	0xff
	.zero		1


	//   ....[137]....
        /*09b8*/ 	.word	0x00009040
        /*09bc*/ 	.word	0x00000000
        /*09c0*/ 	.word	0x000000d0
        /*09c4*/ 	.short	0x010a
        /*09c6*/ 	.byte	0xff
	.zero		1


	//   ....[138]....
        /*09c8*/ 	.word	0x000090a0
        /*09cc*/ 	.word	0x00000004
        /*09d0*/ 	.word	0x00000008
        /*09d4*/ 	.short	0x010a
        /*09d6*/ 	.byte	0xff
	.zero		1


	//   ....[139]....
        /*09d8*/ 	.word	0x00009180
        /*09dc*/ 	.word	0x00000002
        /*09e0*/ 	.word	0x00000008
        /*09e4*/ 	.short	0x010a
        /*09e6*/ 	.byte	0xff
	.zero		1


	//   ....[140]....
        /*09e8*/ 	.word	0x000091d0
        /*09ec*/ 	.word	0x00000000
        /*09f0*/ 	.word	0x000000c0
        /*09f4*/ 	.short	0x010a
        /*09f6*/ 	.byte	0xff
	.zero		1


	//   ....[141]....
        /*09f8*/ 	.word	0x00009230
        /*09fc*/ 	.word	0x00000000
        /*0a00*/ 	.word	0x00000100
        /*0a04*/ 	.short	0x010a
        /*0a06*/ 	.byte	0xff
	.zero		1


	//   ....[142]....
        /*0a08*/ 	.word	0x00009290
        /*0a0c*/ 	.word	0x00000000
        /*0a10*/ 	.word	0x00000000
        /*0a14*/ 	.short	0x010a
        /*0a16*/ 	.byte	0xff
	.zero		1


	//   ....[143]....
        /*0a18*/ 	.word	0x000092f0
        /*0a1c*/ 	.word	0x00000000
        /*0a20*/ 	.word	0x00000000
        /*0a24*/ 	.short	0x010a
        /*0a26*/ 	.byte	0xff
	.zero		1


	//   ....[144]....
        /*0a28*/ 	.word	0x00009350
        /*0a2c*/ 	.word	0x00000000
        /*0a30*/ 	.word	0x00000000
        /*0a34*/ 	.short	0x010a
        /*0a36*/ 	.byte	0xff
	.zero		1


	//   ....[145]....
        /*0a38*/ 	.word	0x000093b0
        /*0a3c*/ 	.word	0x00000000
        /*0a40*/ 	.word	0x00000000
        /*0a44*/ 	.short	0x010a
        /*0a46*/ 	.byte	0xff
	.zero		1


	//   ....[146]....
        /*0a48*/ 	.word	0x00009410
        /*0a4c*/ 	.word	0x00000000
        /*0a50*/ 	.word	0x00000140
        /*0a54*/ 	.short	0x010a
        /*0a56*/ 	.byte	0xff
	.zero		1


	//   ....[147]....
        /*0a58*/ 	.word	0x00009460
        /*0a5c*/ 	.word	0x00000000
        /*0a60*/ 	.word	0x000000c0
        /*0a64*/ 	.short	0x010a
        /*0a66*/ 	.byte	0xff
	.zero		1


	//   ....[148]....
        /*0a68*/ 	.word	0x000094c0
        /*0a6c*/ 	.word	0x00000000
        /*0a70*/ 	.word	0x000000b8
        /*0a74*/ 	.short	0x010a
        /*0a76*/ 	.byte	0xff
	.zero		1


	//   ....[149]....
        /*0a78*/ 	.word	0x00009520
        /*0a7c*/ 	.word	0x00000003
        /*0a80*/ 	.word	0x00000090
        /*0a84*/ 	.short	0x010a
        /*0a86*/ 	.byte	0xff
	.zero		1


	//   ....[150]....
        /*0a88*/ 	.word	0x00009580
        /*0a8c*/ 	.word	0x00000003
        /*0a90*/ 	.word	0x00000098
        /*0a94*/ 	.short	0x010a
        /*0a96*/ 	.byte	0xff
	.zero		1


	//   ....[151]....
        /*0a98*/ 	.word	0x000095e0
        /*0a9c*/ 	.word	0x00000003
        /*0aa0*/ 	.word	0x000000a0
        /*0aa4*/ 	.short	0x010a
        /*0aa6*/ 	.byte	0xff
	.zero		1


	//   ....[152]....
        /*0aa8*/ 	.word	0x00009640
        /*0aac*/ 	.word	0x00000003
        /*0ab0*/ 	.word	0x000000a8
        /*0ab4*/ 	.short	0x010a
        /*0ab6*/ 	.byte	0xff
	.zero		1


	//   ....[153]....
        /*0ab8*/ 	.word	0x000096a0
        /*0abc*/ 	.word	0x00000000
        /*0ac0*/ 	.word	0x00000090
        /*0ac4*/ 	.short	0x010a
        /*0ac6*/ 	.byte	0xff
	.zero		1


	//   ....[154]....
        /*0ac8*/ 	.word	0x00009700
        /*0acc*/ 	.word	0x00000000
        /*0ad0*/ 	.word	0x00000098
        /*0ad4*/ 	.short	0x010a
        /*0ad6*/ 	.byte	0xff
	.zero		1


	//   ....[155]....
        /*0ad8*/ 	.word	0x00009760
        /*0adc*/ 	.word	0x00000000
        /*0ae0*/ 	.word	0x000000a0
        /*0ae4*/ 	.short	0x010a
        /*0ae6*/ 	.byte	0xff
	.zero		1


	//   ....[156]....
        /*0ae8*/ 	.word	0x000097b0
        /*0aec*/ 	.word	0x00000000
        /*0af0*/ 	.word	0x000000c0
        /*0af4*/ 	.short	0x010a
        /*0af6*/ 	.byte	0xff
	.zero		1


	//   ....[157]....
        /*0af8*/ 	.word	0x00009810
        /*0afc*/ 	.word	0x00000000
        /*0b00*/ 	.word	0x00000070
        /*0b04*/ 	.short	0x010a
        /*0b06*/ 	.byte	0xff
	.zero		1


	//   ....[158]....
        /*0b08*/ 	.word	0x00009860
        /*0b0c*/ 	.word	0x0000004a
        /*0b10*/ 	.word	0x000000e0
        /*0b14*/ 	.short	0x010a
        /*0b16*/ 	.byte	0xff
	.zero		1


	//   ....[159]....
        /*0b18*/ 	.word	0x000098b0
        /*0b1c*/ 	.word	0x00000003
        /*0b20*/ 	.word	0x00000070
        /*0b24*/ 	.short	0x010a
        /*0b26*/ 	.byte	0xff
	.zero		1


	//   ....[160]....
        /*0b28*/ 	.word	0x00009900
        /*0b2c*/ 	.word	0x00000053
        /*0b30*/ 	.word	0x00000070
        /*0b34*/ 	.short	0x010a
        /*0b36*/ 	.byte	0xff
	.zero		1


	//   ....[161]....
        /*0b38*/ 	.word	0x00009950
        /*0b3c*/ 	.word	0x00000058
        /*0b40*/ 	.word	0x00000070
        /*0b44*/ 	.short	0x010a
        /*0b46*/ 	.byte	0xff
	.zero		1


	//----- nvinfo : EIATTR_NUM_MBARRIERS
	.align		4
.L_47:
        /*0b48*/ 	.byte	0x03, 0x38
        /*0b4a*/ 	.short	0x0029


	//----- nvinfo : EIATTR_EXIT_INSTR_OFFSETS
	.align		4
        /*0b4c*/ 	.byte	0x04, 0x1c
        /*0b4e*/ 	.short	(.L_49 - .L_48)


	//   ....[0]....
.L_48:
        /*0b50*/ 	.word	0x00002b90


	//   ....[1]....
        /*0b54*/ 	.word	0x00003090


	//   ....[2]....
        /*0b58*/ 	.word	0x000030f0


	//   ....[3]....
        /*0b5c*/ 	.word	0x00004460


	//   ....[4]....
        /*0b60*/ 	.word	0x00005650


	//   ....[5]....
        /*0b64*/ 	.word	0x00005690


	//   ....[6]....
        /*0b68*/ 	.word	0x00008a60


	//   ....[7]....
        /*0b6c*/ 	.word	0x00008ae0


	//   ....[8]....
        /*0b70*/ 	.word	0x00008b10


	//   ....[9]....
        /*0b74*/ 	.word	0x00008b80


	//----- nvinfo : EIATTR_MAX_THREADS
	.align		4
.L_49:
        /*0b78*/ 	.byte	0x04, 0x05
        /*0b7a*/ 	.short	(.L_51 - .L_50)
.L_50:
        /*0b7c*/ 	.word	0x00000100
        /*0b80*/ 	.word	0x00000001
        /*0b84*/ 	.word	0x00000001


	//----- nvinfo : EIATTR_CRS_STACK_SIZE
	.align		4
.L_51:
        /*0b88*/ 	.byte	0x04, 0x1e
        /*0b8a*/ 	.short	(.L_53 - .L_52)
.L_52:
        /*0b8c*/ 	.word	0x00000000


	//----- nvinfo : EIATTR_CBANK_PARAM_SIZE
	.align		4
.L_53:
        /*0b90*/ 	.byte	0x03, 0x19
        /*0b92*/ 	.short	0x0800


	//----- nvinfo : EIATTR_PARAM_CBANK
	.align		4
        /*0b94*/ 	.byte	0x04, 0x0a
        /*0b96*/ 	.short	(.L_55 - .L_54)
	.align		4
.L_54:
        /*0b98*/ 	.word	index@(.nv.constant0._ZN7cutlass13device_kernelINS_4gemm6kernel13GemmUniversalIN4cute5tupleIJiiiiEEENS1_10collective13CollectiveMmaINS1_35MainloopSm100TmaUmmaWarpSpecializedILi7ELi2ELi4ENS5_IJNS4_1CILi4EEENSA_ILi1EEESC_EEEEENS5_IJNSA_ILi128EEESF_NSA_ILi64EEEEEENS_6half_tENS5_IJlSC_lEEESI_NS5_IJSC_llEEENS4_8TiledMMAINS4_8MMA_AtomIJNS4_26SM100_MMA_F16BF16_2x1SM_SSISI_SI_fLi128ELi128ELNS4_4UMMA5MajorE0ELSP_1ELNSO_7ScaleInE0ELSQ_0EEEEEENS4_6LayoutINS5_IJSC_SC_SC_EEENS5_IJNSA_ILi0EEESV_SV_EEEEENS5_IJNS4_10UnderscoreESY_SY_EEEEENS4_18SM100_TMA_2SM_LOADENS4_14ComposedLayoutINS4_7SwizzleILi3ELi4ELi3EEENS4_18smem_ptr_flag_bitsILi16EEENST_INS5_IJNSA_ILi8EEESG_EEENS5_IJSG_SC_EEEEEEEvNS4_8identityENS4_28SM100_TMA_2SM_LOAD_MULTICASTENS12_IS14_S16_NST_INS5_IJSG_S17_EEENS5_IJSC_SG_EEEEEEEvS1C_EENS_8epilogue10collective18CollectiveEpilogueINS1J_23Sm100TmaWarpSpecializedILi4ELi2ELi16ELb1ELb0EEEJNS5_IJSG_SF_SG_EEENS5_IJNST_ISG_SC_EENST_INS5_IJNSA_ILi16EEENSA_ILi2EEEEEES1F_EEEEESI_SJ_SI_SJ_NS1J_6fusion15FusionCallbacksIS1N_NS1V_17LinearCombinationISI_fSI_fLNS_15FloatRoundStyleE2EEES1O_S1U_JEEENS4_5SM1004TMEM4LOAD26SM100_TMEM_LOAD_32dp32b16xENS4_13SM90_TMA_LOADENS12_INS13_ILi1ELi4ELi3EEES16_NST_INS5_IJS17_S1Q_EEENS5_IJS1Q_SC_EEEEEEENS4_39AutoVectorizingCopyWithAssumedAlignmentILi128EEENS4_14SM90_TMA_STOREES2A_S2C_S2C_EEEvvEEEEvNT_6ParamsE)
        /*0b9c*/ 	.short	0x0380
        /*0b9e*/ 	.short	0x0800


	//----- nvinfo : EIATTR_SW_WAR
	.align		4
.L_55:
        /*0ba0*/ 	.byte	0x04, 0x36
        /*0ba2*/ 	.short	(.L_57 - .L_56)
.L_56:
        /*0ba4*/ 	.word	0x00000008
.L_57:


//--------------------- .nv.callgraph             --------------------------
	.section	.nv.callgraph,"",@"SHT_CUDA_CALLGRAPH"
	.align	4
	.sectionentsize	8
	.align		4
        /*0000*/ 	.word	0x00000000
	.align		4
        /*0004*/ 	.word	0xffffffff
	.align		4
        /*0008*/ 	.word	index@(_ZN7cutlass13device_kernelINS_4gemm6kernel13GemmUniversalIN4cute5tupleIJiiiiEEENS1_10collective13CollectiveMmaINS1_35MainloopSm100TmaUmmaWarpSpecializedILi7ELi2ELi4ENS5_IJNS4_1CILi4EEENSA_ILi1EEESC_EEEEENS5_IJNSA_ILi128EEESF_NSA_ILi64EEEEEENS_6half_tENS5_IJlSC_lEEESI_NS5_IJSC_llEEENS4_8TiledMMAINS4_8MMA_AtomIJNS4_26SM100_MMA_F16BF16_2x1SM_SSISI_SI_fLi128ELi128ELNS4_4UMMA5MajorE0ELSP_1ELNSO_7ScaleInE0ELSQ_0EEEEEENS4_6LayoutINS5_IJSC_SC_SC_EEENS5_IJNSA_ILi0EEESV_SV_EEEEENS5_IJNS4_10UnderscoreESY_SY_EEEEENS4_18SM100_TMA_2SM_LOADENS4_14ComposedLayoutINS4_7SwizzleILi3ELi4ELi3EEENS4_18smem_ptr_flag_bitsILi16EEENST_INS5_IJNSA_ILi8EEESG_EEENS5_IJSG_SC_EEEEEEEvNS4_8identityENS4_28SM100_TMA_2SM_LOAD_MULTICASTENS12_IS14_S16_NST_INS5_IJSG_S17_EEENS5_IJSC_SG_EEEEEEEvS1C_EENS_8epilogue10collective18CollectiveEpilogueINS1J_23Sm100TmaWarpSpecializedILi4ELi2ELi16ELb1ELb0EEEJNS5_IJSG_SF_SG_EEENS5_IJNST_ISG_SC_EENST_INS5_IJNSA_ILi16EEENSA_ILi2EEEEEES1F_EEEEESI_SJ_SI_SJ_NS1J_6fusion15FusionCallbacksIS1N_NS1V_17LinearCombinationISI_fSI_fLNS_15FloatRoundStyleE2EEES1O_S1U_JEEENS4_5SM1004TMEM4LOAD26SM100_TMEM_LOAD_32dp32b16xENS4_13SM90_TMA_LOADENS12_INS13_ILi1ELi4ELi3EEES16_NST_INS5_IJS17_S1Q_EEENS5_IJS1Q_SC_EEEEEEENS4_39AutoVectorizingCopyWithAssumedAlignmentILi128EEENS4_14SM90_TMA_STOREES2A_S2C_S2C_EEEvvEEEEvNT_6ParamsE)
	.align		4
        /*000c*/ 	.word	index@(__assertfail)
	.align		4
        /*0010*/ 	.word	0x00000000
	.align		4
        /*0014*/ 	.word	0xfffffffe
	.align		4
        /*0018*/ 	.word	0x00000000
	.align		4
        /*001c*/ 	.word	0xfffffffd
	.align		4
        /*0020*/ 	.word	0x00000000
	.align		4
        /*0024*/ 	.word	0xfffffffc


//--------------------- .nv.constant4             --------------------------
	.section	.nv.constant4,"a",@progbits
	.align	8
	.align		8
.nv.constant4:
        /*0000*/ 	.dword	__assertfail
	.align		8
        /*0008*/ 	.dword	__unnamed_1
	.align		8
        /*0010*/ 	.dword	__unnamed_2
	.align		8
        /*0018*/ 	.dword	_ZN40_INTERNAL_1bc86a26_4_k_cu_85272066_269664cuda3std3__45__cpo5beginE
	.align		8
        /*0020*/ 	.dword	_ZN40_INTERNAL_1bc86a26_4_k_cu_85272066_269664cuda3std3__45__cpo3endE
	.align		8
        /*0028*/ 	.dword	_ZN40_INTERNAL_1bc86a26_4_k_cu_85272066_269664cuda3std3__45__cpo6cbeginE
	.align		8
        /*0030*/ 	.dword	_ZN40_INTERNAL_1bc86a26_4_k_cu_85272066_269664cuda3std3__45__cpo4cendE
	.align		8
        /*0038*/ 	.dword	_ZN40_INTERNAL_1bc86a26_4_k_cu_85272066_269664cuda3std3__442_GLOBAL__N__1bc86a26_4_k_cu_85272066_269666ignoreE
	.align		8
        /*0040*/ 	.dword	_ZN40_INTERNAL_1bc86a26_4_k_cu_85272066_269664cuda3std3__419piecewise_constructE
	.align		8
        /*0048*/ 	.dword	_ZN40_INTERNAL_1bc86a26_4_k_cu_85272066_269664cuda3std3__48in_placeE
	.align		8
        /*0050*/ 	.dword	_ZN40_INTERNAL_1bc86a26_4_k_cu_85272066_269664cuda3std6ranges3__45__cpo4swapE
	.align		8
        /*0058*/ 	.dword	_ZN40_INTERNAL_1bc86a26_4_k_cu_85272066_269664cuda3std6ranges3__45__cpo9iter_moveE
	.align		8
        /*0060*/ 	.dword	_ZN40_INTERNAL_1bc86a26_4_k_cu_85272066_269664cute7productE
	.align		8
        /*0068*/ 	.dword	_ZN40_INTERNAL_1bc86a26_4_k_cu_85272066_269664cute1_E
	.align		8
        /*0070*/ 	.dword	$str$25
	.align		8
        /*0078*/ 	.dword	$str$26
	.align		8
        /*0080*/ 	.dword	$str$27
	.align		8
        /*0088*/ 	.dword	$str$28


//--------------------- .text._ZN7cutlass13device_kernelINS_4gemm6kernel13GemmUniversalIN4cute5tupleIJiiiiEEENS1_10collective13CollectiveMmaINS1_35MainloopSm100TmaUmmaWarpSpecializedILi7ELi2ELi4ENS5_IJNS4_1CILi4EEENSA_ILi1EEESC_EEEEENS5_IJNSA_ILi128EEESF_NSA_ILi64EEEEEENS_6half_tENS5_IJlSC_lEEESI_NS5_IJSC_llEEENS4_8TiledMMAINS4_8MMA_AtomIJNS4_26SM100_MMA_F16BF16_2x1SM_SSISI_SI_fLi128ELi128ELNS4_4UMMA5MajorE0ELSP_1ELNSO_7ScaleInE0ELSQ_0EEEEEENS4_6LayoutINS5_IJSC_SC_SC_EEENS5_IJNSA_ILi0EEESV_SV_EEEEENS5_IJNS4_10UnderscoreESY_SY_EEEEENS4_18SM100_TMA_2SM_LOADENS4_14ComposedLayoutINS4_7SwizzleILi3ELi4ELi3EEENS4_18smem_ptr_flag_bitsILi16EEENST_INS5_IJNSA_ILi8EEESG_EEENS5_IJSG_SC_EEEEEEEvNS4_8identityENS4_28SM100_TMA_2SM_LOAD_MULTICASTENS12_IS14_S16_NST_INS5_IJSG_S17_EEENS5_IJSC_SG_EEEEEEEvS1C_EENS_8epilogue10collective18CollectiveEpilogueINS1J_23Sm100TmaWarpSpecializedILi4ELi2ELi16ELb1ELb0EEEJNS5_IJSG_SF_SG_EEENS5_IJNST_ISG_SC_EENST_INS5_IJNSA_ILi16EEENSA_ILi2EEEEEES1F_EEEEESI_SJ_SI_SJ_NS1J_6fusion15FusionCallbacksIS1N_NS1V_17LinearCombinationISI_fSI_fLNS_15FloatRoundStyleE2EEES1O_S1U_JEEENS4_5SM1004TMEM4LOAD26SM100_TMEM_LOAD_32dp32b16xENS4_13SM90_TMA_LOADENS12_INS13_ILi1ELi4ELi3EEES16_NST_INS5_IJS17_S1Q_EEENS5_IJS1Q_SC_EEEEEEENS4_39AutoVectorizingCopyWithAssumedAlignmentILi128EEENS4_14SM90_TMA_STOREES2A_S2C_S2C_EEEvvEEEEvNT_6ParamsE --------------------------
	.section	.text._ZN7cutlass13device_kernelINS_4gemm6kernel13GemmUniversalIN4cute5tupleIJiiiiEEENS1_10collective13CollectiveMmaINS1_35MainloopSm100TmaUmmaWarpSpecializedILi7ELi2ELi4ENS5_IJNS4_1CILi4EEENSA_ILi1EEESC_EEEEENS5_IJNSA_ILi128EEESF_NSA_ILi64EEEEEENS_6half_tENS5_IJlSC_lEEESI_NS5_IJSC_llEEENS4_8TiledMMAINS4_8MMA_AtomIJNS4_26SM100_MMA_F16BF16_2x1SM_SSISI_SI_fLi128ELi128ELNS4_4UMMA5MajorE0ELSP_1ELNSO_7ScaleInE0ELSQ_0EEEEEENS4_6LayoutINS5_IJSC_SC_SC_EEENS5_IJNSA_ILi0EEESV_SV_EEEEENS5_IJNS4_10UnderscoreESY_SY_EEEEENS4_18SM100_TMA_2SM_LOADENS4_14ComposedLayoutINS4_7SwizzleILi3ELi4ELi3EEENS4_18smem_ptr_flag_bitsILi16EEENST_INS5_IJNSA_ILi8EEESG_EEENS5_IJSG_SC_EEEEEEEvNS4_8identityENS4_28SM100_TMA_2SM_LOAD_MULTICASTENS12_IS14_S16_NST_INS5_IJSG_S17_EEENS5_IJSC_SG_EEEEEEEvS1C_EENS_8epilogue10collective18CollectiveEpilogueINS1J_23Sm100TmaWarpSpecializedILi4ELi2ELi16ELb1ELb0EEEJNS5_IJSG_SF_SG_EEENS5_IJNST_ISG_SC_EENST_INS5_IJNSA_ILi16EEENSA_ILi2EEEEEES1F_EEEEESI_SJ_SI_SJ_NS1J_6fusion15FusionCallbacksIS1N_NS1V_17LinearCombinationISI_fSI_fLNS_15FloatRoundStyleE2EEES1O_S1U_JEEENS4_5SM1004TMEM4LOAD26SM100_TMEM_LOAD_32dp32b16xENS4_13SM90_TMA_LOADENS12_INS13_ILi1ELi4ELi3EEES16_NST_INS5_IJS17_S1Q_EEENS5_IJS1Q_SC_EEEEEEENS4_39AutoVectorizingCopyWithAssumedAlignmentILi128EEENS4_14SM90_TMA_STOREES2A_S2C_S2C_EEEvvEEEEvNT_6ParamsE,"ax",@progbits
	.align	128
.text._ZN7cutlass13device_kernelINS_4gemm6kernel13GemmUniversalIN4cute5tupleIJiiiiEEENS1_10collective13CollectiveMmaINS1_35MainloopSm100TmaUmmaWarpSpecializedILi7ELi2ELi4ENS5_IJNS4_1CILi4EEENSA_ILi1EEESC_EEEEENS5_IJNSA_ILi128EEESF_NSA_ILi64EEEEEENS_6half_tENS5_IJlSC_lEEESI_NS5_IJSC_llEEENS4_8TiledMMAINS4_8MMA_AtomIJNS4_26SM100_MMA_F16BF16_2x1SM_SSISI_SI_fLi128ELi128ELNS4_4UMMA5MajorE0ELSP_1ELNSO_7ScaleInE0ELSQ_0EEEEEENS4_6LayoutINS5_IJSC_SC_SC_EEENS5_IJNSA_ILi0EEESV_SV_EEEEENS5_IJNS4_10UnderscoreESY_SY_EEEEENS4_18SM100_TMA_2SM_LOADENS4_14ComposedLayoutINS4_7SwizzleILi3ELi4ELi3EEENS4_18smem_ptr_flag_bitsILi16EEENST_INS5_IJNSA_ILi8EEESG_EEENS5_IJSG_SC_EEEEEEEvNS4_8identityENS4_28SM100_TMA_2SM_LOAD_MULTICASTENS12_IS14_S16_NST_INS5_IJSG_S17_EEENS5_IJSC_SG_EEEEEEEvS1C_EENS_8epilogue10collective18CollectiveEpilogueINS1J_23Sm100TmaWarpSpecializedILi4ELi2ELi16ELb1ELb0EEEJNS5_IJSG_SF_SG_EEENS5_IJNST_ISG_SC_EENST_INS5_IJNSA_ILi16EEENSA_ILi2EEEEEES1F_EEEEESI_SJ_SI_SJ_NS1J_6fusion15FusionCallbacksIS1N_NS1V_17LinearCombinationISI_fSI_fLNS_15FloatRoundStyleE2EEES1O_S1U_JEEENS4_5SM1004TMEM4LOAD26SM100_TMEM_LOAD_32dp32b16xENS4_13SM90_TMA_LOADENS12_INS13_ILi1ELi4ELi3EEES16_NST_INS5_IJS17_S1Q_EEENS5_IJS1Q_SC_EEEEEEENS4_39AutoVectorizingCopyWithAssumedAlignmentILi128EEENS4_14SM90_TMA_STOREES2A_S2C_S2C_EEEvvEEEEvNT_6ParamsE:
        .type           _ZN7cutlass13device_kernelINS_4gemm6kernel13GemmUniversalIN4cute5tupleIJiiiiEEENS1_10collective13CollectiveMmaINS1_35MainloopSm100TmaUmmaWarpSpecializedILi7ELi2ELi4ENS5_IJNS4_1CILi4EEENSA_ILi1EEESC_EEEEENS5_IJNSA_ILi128EEESF_NSA_ILi64EEEEEENS_6half_tENS5_IJlSC_lEEESI_NS5_IJSC_llEEENS4_8TiledMMAINS4_8MMA_AtomIJNS4_26SM100_MMA_F16BF16_2x1SM_SSISI_SI_fLi128ELi128ELNS4_4UMMA5MajorE0ELSP_1ELNSO_7ScaleInE0ELSQ_0EEEEEENS4_6LayoutINS5_IJSC_SC_SC_EEENS5_IJNSA_ILi0EEESV_SV_EEEEENS5_IJNS4_10UnderscoreESY_SY_EEEEENS4_18SM100_TMA_2SM_LOADENS4_14ComposedLayoutINS4_7SwizzleILi3ELi4ELi3EEENS4_18smem_ptr_flag_bitsILi16EEENST_INS5_IJNSA_ILi8EEESG_EEENS5_IJSG_SC_EEEEEEEvNS4_8identityENS4_28SM100_TMA_2SM_LOAD_MULTICASTENS12_IS14_S16_NST_INS5_IJSG_S17_EEENS5_IJSC_SG_EEEEEEEvS1C_EENS_8epilogue10collective18CollectiveEpilogueINS1J_23Sm100TmaWarpSpecializedILi4ELi2ELi16ELb1ELb0EEEJNS5_IJSG_SF_SG_EEENS5_IJNST_ISG_SC_EENST_INS5_IJNSA_ILi16EEENSA_ILi2EEEEEES1F_EEEEESI_SJ_SI_SJ_NS1J_6fusion15FusionCallbacksIS1N_NS1V_17LinearCombinationISI_fSI_fLNS_15FloatRoundStyleE2EEES1O_S1U_JEEENS4_5SM1004TMEM4LOAD26SM100_TMEM_LOAD_32dp32b16xENS4_13SM90_TMA_LOADENS12_INS13_ILi1ELi4ELi3EEES16_NST_INS5_IJS17_S1Q_EEENS5_IJS1Q_SC_EEEEEEENS4_39AutoVectorizingCopyWithAssumedAlignmentILi128EEENS4_14SM90_TMA_STOREES2A_S2C_S2C_EEEvvEEEEvNT_6ParamsE,@function
        .size           _ZN7cutlass13device_kernelINS_4gemm6kernel13GemmUniversalIN4cute5tupleIJiiiiEEENS1_10collective13CollectiveMmaINS1_35MainloopSm100TmaUmmaWarpSpecializedILi7ELi2ELi4ENS5_IJNS4_1CILi4EEENSA_ILi1EEESC_EEEEENS5_IJNSA_ILi128EEESF_NSA_ILi64EEEEEENS_6half_tENS5_IJlSC_lEEESI_NS5_IJSC_llEEENS4_8TiledMMAINS4_8MMA_AtomIJNS4_26SM100_MMA_F16BF16_2x1SM_SSISI_SI_fLi128ELi128ELNS4_4UMMA5MajorE0ELSP_1ELNSO_7ScaleInE0ELSQ_0EEEEEENS4_6LayoutINS5_IJSC_SC_SC_EEENS5_IJNSA_ILi0EEESV_SV_EEEEENS5_IJNS4_10UnderscoreESY_SY_EEEEENS4_18SM100_TMA_2SM_LOADENS4_14ComposedLayoutINS4_7SwizzleILi3ELi4ELi3EEENS4_18smem_ptr_flag_bitsILi16EEENST_INS5_IJNSA_ILi8EEESG_EEENS5_IJSG_SC_EEEEEEEvNS4_8identityENS4_28SM100_TMA_2SM_LOAD_MULTICASTENS12_IS14_S16_NST_INS5_IJSG_S17_EEENS5_IJSC_SG_EEEEEEEvS1C_EENS_8epilogue10collective18CollectiveEpilogueINS1J_23Sm100TmaWarpSpecializedILi4ELi2ELi16ELb1ELb0EEEJNS5_IJSG_SF_SG_EEENS5_IJNST_ISG_SC_EENST_INS5_IJNSA_ILi16EEENSA_ILi2EEEEEES1F_EEEEESI_SJ_SI_SJ_NS1J_6fusion15FusionCallbacksIS1N_NS1V_17LinearCombinationISI_fSI_fLNS_15FloatRoundStyleE2EEES1O_S1U_JEEENS4_5SM1004TMEM4LOAD26SM100_TMEM_LOAD_32dp32b16xENS4_13SM90_TMA_LOADENS12_INS13_ILi1ELi4ELi3EEES16_NST_INS5_IJS17_S1Q_EEENS5_IJS1Q_SC_EEEEEEENS4_39AutoVectorizingCopyWithAssumedAlignmentILi128EEENS4_14SM90_TMA_STOREES2A_S2C_S2C_EEEvvEEEEvNT_6ParamsE,(.L_x_206 - _ZN7cutlass13device_kernelINS_4gemm6kernel13GemmUniversalIN4cute5tupleIJiiiiEEENS1_10collective13CollectiveMmaINS1_35MainloopSm100TmaUmmaWarpSpecializedILi7ELi2ELi4ENS5_IJNS4_1CILi4EEENSA_ILi1EEESC_EEEEENS5_IJNSA_ILi128EEESF_NSA_ILi64EEEEEENS_6half_tENS5_IJlSC_lEEESI_NS5_IJSC_llEEENS4_8TiledMMAINS4_8MMA_AtomIJNS4_26SM100_MMA_F16BF16_2x1SM_SSISI_SI_fLi128ELi128ELNS4_4UMMA5MajorE0ELSP_1ELNSO_7ScaleInE0ELSQ_0EEEEEENS4_6LayoutINS5_IJSC_SC_SC_EEENS5_IJNSA_ILi0EEESV_SV_EEEEENS5_IJNS4_10UnderscoreESY_SY_EEEEENS4_18SM100_TMA_2SM_LOADENS4_14ComposedLayoutINS4_7SwizzleILi3ELi4ELi3EEENS4_18smem_ptr_flag_bitsILi16EEENST_INS5_IJNSA_ILi8EEESG_EEENS5_IJSG_SC_EEEEEEEvNS4_8identityENS4_28SM100_TMA_2SM_LOAD_MULTICASTENS12_IS14_S16_NST_INS5_IJSG_S17_EEENS5_IJSC_SG_EEEEEEEvS1C_EENS_8epilogue10collective18CollectiveEpilogueINS1J_23Sm100TmaWarpSpecializedILi4ELi2ELi16ELb1ELb0EEEJNS5_IJSG_SF_SG_EEENS5_IJNST_ISG_SC_EENST_INS5_IJNSA_ILi16EEENSA_ILi2EEEEEES1F_EEEEESI_SJ_SI_SJ_NS1J_6fusion15FusionCallbacksIS1N_NS1V_17LinearCombinationISI_fSI_fLNS_15FloatRoundStyleE2EEES1O_S1U_JEEENS4_5SM1004TMEM4LOAD26SM100_TMEM_LOAD_32dp32b16xENS4_13SM90_TMA_LOADENS12_INS13_ILi1ELi4ELi3EEES16_NST_INS5_IJS17_S1Q_EEENS5_IJS1Q_SC_EEEEEEENS4_39AutoVectorizingCopyWithAssumedAlignmentILi128EEENS4_14SM90_TMA_STOREES2A_S2C_S2C_EEEvvEEEEvNT_6ParamsE)
        .other          _ZN7cutlass13device_kernelINS_4gemm6kernel13GemmUniversalIN4cute5tupleIJiiiiEEENS1_10collective13CollectiveMmaINS1_35MainloopSm100TmaUmmaWarpSpecializedILi7ELi2ELi4ENS5_IJNS4_1CILi4EEENSA_ILi1EEESC_EEEEENS5_IJNSA_ILi128EEESF_NSA_ILi64EEEEEENS_6half_tENS5_IJlSC_lEEESI_NS5_IJSC_llEEENS4_8TiledMMAINS4_8MMA_AtomIJNS4_26SM100_MMA_F16BF16_2x1SM_SSISI_SI_fLi128ELi128ELNS4_4UMMA5MajorE0ELSP_1ELNSO_7ScaleInE0ELSQ_0EEEEEENS4_6LayoutINS5_IJSC_SC_SC_EEENS5_IJNSA_ILi0EEESV_SV_EEEEENS5_IJNS4_10UnderscoreESY_SY_EEEEENS4_18SM100_TMA_2SM_LOADENS4_14ComposedLayoutINS4_7SwizzleILi3ELi4ELi3EEENS4_18smem_ptr_flag_bitsILi16EEENST_INS5_IJNSA_ILi8EEESG_EEENS5_IJSG_SC_EEEEEEEvNS4_8identityENS4_28SM100_TMA_2SM_LOAD_MULTICASTENS12_IS14_S16_NST_INS5_IJSG_S17_EEENS5_IJSC_SG_EEEEEEEvS1C_EENS_8epilogue10collective18CollectiveEpilogueINS1J_23Sm100TmaWarpSpecializedILi4ELi2ELi16ELb1ELb0EEEJNS5_IJSG_SF_SG_EEENS5_IJNST_ISG_SC_EENST_INS5_IJNSA_ILi16EEENSA_ILi2EEEEEES1F_EEEEESI_SJ_SI_SJ_NS1J_6fusion15FusionCallbacksIS1N_NS1V_17LinearCombinationISI_fSI_fLNS_15FloatRoundStyleE2EEES1O_S1U_JEEENS4_5SM1004TMEM4LOAD26SM100_TMEM_LOAD_32dp32b16xENS4_13SM90_TMA_LOADENS12_INS13_ILi1ELi4ELi3EEES16_NST_INS5_IJS17_S1Q_EEENS5_IJS1Q_SC_EEEEEEENS4_39AutoVectorizingCopyWithAssumedAlignmentILi128EEENS4_14SM90_TMA_STOREES2A_S2C_S2C_EEEvvEEEEvNT_6ParamsE,@"STO_CUDA_ENTRY STV_DEFAULT"
_ZN7cutlass13device_kernelINS_4gemm6kernel13GemmUniversalIN4cute5tupleIJiiiiEEENS1_10collective13CollectiveMmaINS1_35MainloopSm100TmaUmmaWarpSpecializedILi7ELi2ELi4ENS5_IJNS4_1CILi4EEENSA_ILi1EEESC_EEEEENS5_IJNSA_ILi128EEESF_NSA_ILi64EEEEEENS_6half_tENS5_IJlSC_lEEESI_NS5_IJSC_llEEENS4_8TiledMMAINS4_8MMA_AtomIJNS4_26SM100_MMA_F16BF16_2x1SM_SSISI_SI_fLi128ELi128ELNS4_4UMMA5MajorE0ELSP_1ELNSO_7ScaleInE0ELSQ_0EEEEEENS4_6LayoutINS5_IJSC_SC_SC_EEENS5_IJNSA_ILi0EEESV_SV_EEEEENS5_IJNS4_10UnderscoreESY_SY_EEEEENS4_18SM100_TMA_2SM_LOADENS4_14ComposedLayoutINS4_7SwizzleILi3ELi4ELi3EEENS4_18smem_ptr_flag_bitsILi16EEENST_INS5_IJNSA_ILi8EEESG_EEENS5_IJSG_SC_EEEEEEEvNS4_8identityENS4_28SM100_TMA_2SM_LOAD_MULTICASTENS12_IS14_S16_NST_INS5_IJSG_S17_EEENS5_IJSC_SG_EEEEEEEvS1C_EENS_8epilogue10collective18CollectiveEpilogueINS1J_23Sm100TmaWarpSpecializedILi4ELi2ELi16ELb1ELb0EEEJNS5_IJSG_SF_SG_EEENS5_IJNST_ISG_SC_EENST_INS5_IJNSA_ILi16EEENSA_ILi2EEEEEES1F_EEEEESI_SJ_SI_SJ_NS1J_6fusion15FusionCallbacksIS1N_NS1V_17LinearCombinationISI_fSI_fLNS_15FloatRoundStyleE2EEES1O_S1U_JEEENS4_5SM1004TMEM4LOAD26SM100_TMEM_LOAD_32dp32b16xENS4_13SM90_TMA_LOADENS12_INS13_ILi1ELi4ELi3EEES16_NST_INS5_IJS17_S1Q_EEENS5_IJS1Q_SC_EEEEEEENS4_39AutoVectorizingCopyWithAssumedAlignmentILi128EEENS4_14SM90_TMA_STOREES2A_S2C_S2C_EEEvvEEEEvNT_6ParamsE:
[----:B------:R-:W1:Y:S01]  /*0000*/  LDC R1, c[0x0][0x37c] ;  /* 0x0000df00ff017b82 */ /* 0x000e620000000800 */
[----:B------:R-:W2:Y:S01]  /*0010*/  S2R R72, SR_TID.X ;  /* 0x0000000000487919 */ /* 0x000ea20000002100 */
[----:B------:R-:W3:Y:S06]  /*0020*/  LDCU.64 UR4, c[0x0][0x890] ;  /* 0x00011200ff0477ac */ /* 0x000eec0008000a00 */
[----:B------:R-:W4:Y:S01]  /*0030*/  S2UR UR37, SR_CgaCtaId ;  /* 0x00000000002579c3 */ /* 0x000f220000008800 */
[----:B------:R-:W-:Y:S02]  /*0040*/  PRMT R59, RZ, 0x7610, R59 ;  /* 0x00007610ff3b7816 */ /* 0x000fe4000000003b */
[----:B------:R-:W-:Y:S01]  /*0050*/  ELECT P1, URZ, PT ;  /* 0x0000000000ff782f */ /* 0x000fe20003820000 */
[----:B------:R-:W1:Y:S01]  /*0060*/  LDCU.64 UR46, c[0x0][0x358] ;  /* 0x00006b00ff2e77ac */ /* 0x000e620008000a00 */
[----:B---3--:R-:W-:-:S04]  /*0070*/  UISETP.NE.U32.AND UP0, UPT, UR4, URZ, UPT ;  /* 0x000000ff0400728c */ /* 0x008fc8000bf05070 */
[----:B------:R-:W-:Y:S02]  /*0080*/  UISETP.NE.AND.EX UP0, UPT, UR5, URZ, UPT, UP0 ;  /* 0x000000ff0500728c */ /* 0x000fe4000bf05300 */
[----:B----4-:R-:W-:Y:S02]  /*0090*/  ULOP3.LUT UR9, UR37, 0x1, URZ, 0xc0, !UPT ;  /* 0x0000000125097892 */ /* 0x010fe4000f8ec0ff */
[----:B------:R-:W-:Y:S01]  /*00a0*/  ULOP3.LUT UR8, UR37, 0x1, URZ, 0x3c, !UPT ;  /* 0x0000000125087892 */ /* 0x000fe2000f8e3cff */
[----:B--2---:R-:W-:-:S05]  /*00b0*/  SHF.R.U32.HI R66, RZ, 0x5, R72 ;  /* 0x00000005ff427819 */ /* 0x004fca0000011648 */
[----:B------:R-:W2:Y:S02]  /*00c0*/  SHFL.IDX PT, R0, R66, RZ, 0x1f ;  /* 0x00001fff42007589 */ /* 0x000ea400000e0000 */
[----:B--2---:R-:W-:Y:S01]  /*00d0*/  R2UR UR10, R0 ;  /* 0x00000000000a72ca */ /* 0x004fe200000e0000 */
[----:B-1----:R-:W-:-:S14]  /*00e0*/  BRA.U UP0, `(.L_x_0) ;  /* 0x00000001002c7547 */ /* 0x002fdc000b800000 */
[----:B------:R-:W1:Y:S02]  /*00f0*/  LDCU.64 UR6, c[0x0][0x888] ;  /* 0x00011100ff0677ac */ /* 0x000e640008000a00 */
[----:B-1----:R-:W-:-:S04]  /*0100*/  UISETP.NE.U32.AND UP0, UPT, UR6, URZ, UPT ;  /* 0x000000ff0600728c */ /* 0x002fc8000bf05070 */
[----:B------:R-:W-:-:S09]  /*0110*/  UISETP.NE.AND.EX UP0, UPT, UR7, URZ, UPT, UP0 ;  /* 0x000000ff0700728c */ /* 0x000fd2000bf05300 */
[----:B------:R-:W-:Y:S05]  /*0120*/  BRA.U !UP0, `(.L_x_1) ;  /* 0x0000000108107547 */ /* 0x000fea000b800000 */
[----:B------:R-:W1:Y:S02]  /*0130*/  LDC.64 R2, c[0x0][0x888] ;  /* 0x00022200ff027b82 */ /* 0x000e640000000a00 */
[----:B-1----:R1:W5:Y:S01]  /*0140*/  LDG.E R35, desc[UR46][R2.64] ;  /* 0x0000002e02237981 */ /* 0x002362000c1e1900 */
[----:B------:R-:W-:Y:S01]  /*0150*/  HFMA2 R59, -RZ, RZ, 0, 5.9604644775390625e-08 ;  /* 0x00000001ff3b7431 */ /* 0x000fe200000001ff */
[----:B------:R-:W-:Y:S05]  /*0160*/  BRA `(.L_x_0) ;  /* 0x00000000000c7947 */ /* 0x000fea0003800000 */
.L_x_1:
[----:B------:R-:W1:Y:S01]  /*0170*/  LDCU UR6, c[0x0][0x880] ;  /* 0x00011000ff0677ac */ /* 0x000e620008000800 */
[----:B------:R-:W-:Y:S01]  /*0180*/  HFMA2 R59, -RZ, RZ, 0, 5.9604644775390625e-08 ;  /* 0x00000001ff3b7431 */ /* 0x000fe200000001ff */
[----:B-1----:R-:W-:-:S07]  /*0190*/  MOV R35, UR6 ;  /* 0x0000000600237c02 */ /* 0x002fce0008000f00 */
.L_x_0:
[----:B------:R-:W2:Y:S02]  /*01a0*/  LDCU.64 UR6, c[0x0][0x8b0] ;  /* 0x00011600ff0677ac */ /* 0x000ea40008000a00 */
[----:B--2---:R-:W-:-:S04]  /*01b0*/  UISETP.NE.U32.AND UP0, UPT, UR6, URZ, UPT ;  /* 0x000000ff0600728c */ /* 0x004fc8000bf05070 */
[----:B------:R-:W-:-:S09]  /*01c0*/  UISETP.NE.AND.EX UP0, UPT, UR7, URZ, UPT, UP0 ;  /* 0x000000ff0700728c */ /* 0x000fd2000bf05300 */
[----:B------:R-:W-:Y:S05]  /*01d0*/  BRA.U UP0, `(.L_x_2) ;  /* 0x0000000100247547 */ /* 0x000fea000b800000 */
[----:B------:R-:W2:Y:S02]  /*01e0*/  LDCU.64 UR6, c[0x0][0x8a8] ;  /* 0x00011500ff0677ac */ /* 0x000ea40008000a00 */
[----:B--2---:R-:W-:-:S04]  /*01f0*/  UISETP.NE.U32.AND UP0, UPT, UR6, URZ, UPT ;  /* 0x000000ff0600728c */ /* 0x004fc8000bf05070 */
[----:B------:R-:W-:-:S09]  /*0200*/  UISETP.NE.AND.EX UP0, UPT, UR7, URZ, UPT, UP0 ;  /* 0x000000ff0700728c */ /* 0x000fd2000bf05300 */
[----:B------:R-:W-:Y:S05]  /*0210*/  BRA.U !UP0, `(.L_x_3) ;  /* 0x00000001080c7547 */ /* 0x000fea000b800000 */
[----:B------:R-:W2:Y:S02]  /*0220*/  LDC.64 R32, c[0x0][0x8a8] ;  /* 0x00022a00ff207b82 */ /* 0x000ea40000000a00 */
[----:B--2---:R2:W5:Y:S01]  /*0230*/  LDG.E R32, desc[UR46][R32.64] ;  /* 0x0000002e20207981 */ /* 0x004562000c1e1900 */
[----:B------:R-:W-:Y:S05]  /*0240*/  BRA `(.L_x_2) ;  /* 0x0000000000087947 */ /* 0x000fea0003800000 */
.L_x_3:
[----:B------:R-:W2:Y:S02]  /*0250*/  LDCU UR6, c[0x0][0x8a0] ;  /* 0x00011400ff0677ac */ /* 0x000ea40008000800 */
[----:B--2---:R-:W-:Y:S02]  /*0260*/  MOV R32, UR6 ;  /* 0x0000000600207c02 */ /* 0x004fe40008000f00 */
.L_x_2:
[----:B------:R-:W-:Y:S01]  /*0270*/  IMAD.U32 R0, RZ, RZ, UR10 ;  /* 0x0000000aff007e24 */ /* 0x000fe2000f8e00ff */
[----:B------:R-:W-:Y:S04]  /*0280*/  BSSY.RECONVERGENT B0, `(.L_x_4) ;  /* 0x000000c000007945 */ /* 0x000fe80003800200 */
[C---:B------:R-:W-:Y:S02]  /*0290*/  ISETP.NE.OR P2, PT, R0.reuse, 0x1, !P1 ;  /* 0x000000010000780c */ /* 0x040fe40004f45670 */
[----:B------:R-:W-:-:S11]  /*02a0*/  ISETP.NE.OR P0, PT, R0, 0x3, !P1 ;  /* 0x000000030000780c */ /* 0x000fd60004f05670 */
[----:B------:R-:W-:Y:S05]  /*02b0*/  @P2 BRA `(.L_x_5) ;  /* 0x0000000000202947 */ /* 0x000fea0003800000 */
[----:B------:R-:W3:Y:S02]  /*02c0*/  LDCU.64 UR6, c[0x0][0x348] ;  /* 0x00006900ff0677ac */ /* 0x000ee40008000a00 */
[----:B---3--:R-:W-:Y:S02]  /*02d0*/  UIADD3 UR12, UP1, UPT, UR6, 0x80, URZ ;  /* 0x00000080060c7890 */ /* 0x008fe4000ff3e0ff */
[----:B------:R-:W-:Y:S02]  /*02e0*/  UIADD3 UR6, UP0, UPT, UR6, 0x180, URZ ;  /* 0x0000018006067890 */ /* 0x000fe4000ff1e0ff */
[----:B------:R-:W-:Y:S02]  /*02f0*/  UIADD3.X UR13, UPT, UPT, URZ, UR7, URZ, UP1, !UPT ;  /* 0x00000007ff0d7290 */ /* 0x000fe40008ffe4ff */
[----:B------:R-:W-:-:S07]  /*0300*/  UIADD3.X UR7, UPT, UPT, URZ, UR7, URZ, UP0, !UPT ;  /* 0x00000007ff077290 */ /* 0x000fce00087fe4ff */
[----:B------:R3:W-:Y:S02]  /*0310*/  UTMACCTL.PF [UR12] ;  /* 0x000000000c0079b9 */ /* 0x0007e40008040000 */
[----:B------:R3:W-:Y:S02]  /*0320*/  UTMACCTL.PF [UR6] ;  /* 0x00000000060079b9 */ /* 0x0007e40008040000 */
[----:B---3--:R-:W-:Y:S01]  /*0330*/  NOP ;  /* 0x0000000000007918 */ /* 0x008fe20000000000 */
.L_x_5:
[----:B------:R-:W-:Y:S05]  /*0340*/  BSYNC.RECONVERGENT B0 ;  /* 0x0000000000007941 */ /* 0x000fea0003800200 */
.L_x_4:
[----:B------:R-:W-:Y:S04]  /*0350*/  BSSY.RECONVERGENT B0, `(.L_x_6) ;  /* 0x000000a000007945 */ /* 0x000fe80003800200 */
        /* <DEDUP_REMOVED lines=9> */
.L_x_7:
[----:B------:R-:W-:Y:S05]  /*03f0*/  BSYNC.RECONVERGENT B0 ;  /* 0x0000000000007941 */ /* 0x000fea0003800200 */
.L_x_6:
[----:B------:R-:W3:Y:S01]  /*0400*/  LDCU.64 UR6, c[0x0][0x888] ;  /* 0x00011100ff0677ac */ /* 0x000ee20008000a00 */
[----:B------:R-:W-:Y:S02]  /*0410*/  UISETP.EQ.U32.AND UP0, UPT, UR4, URZ, UPT ;  /* 0x000000ff0400728c */ /* 0x000fe4000bf02070 */
[----:B------:R-:W-:Y:S02]  /*0420*/  UPLOP3.LUT UP5, UPT, UPT, UPT, UPT, 0x80, 0x8 ;  /* 0x000000000008789c */ /* 0x000fe40003faf070 */
[----:B---3--:R-:W-:-:S04]  /*0430*/  UISETP.NE.U32.AND UP1, UPT, UR6, URZ, UPT ;  /* 0x000000ff0600728c */ /* 0x008fc8000bf25070 */
[----:B------:R-:W-:-:S04]  /*0440*/  UISETP.NE.AND.EX UP1, UPT, UR7, URZ, UPT, UP1 ;  /* 0x000000ff0700728c */ /* 0x000fc8000bf25310 */
[----:B------:R-:W-:-:S04]  /*0450*/  UISETP.EQ.OR.EX UP2, UPT, UR5, URZ, !UP1, UP0 ;  /* 0x000000ff0500728c */ /* 0x000fc8000cf42700 */
[----:B------:R-:W-:-:S05]  /*0460*/  UP2UR UR50, UPR, URZ, 0x4 ;  /* 0x00000004ff327883 */ /* 0x000fca0008000000 */
[----:B------:R-:W-:Y:S07]  /*0470*/  BRA.U !UP2, `(.L_x_8) ;  /* 0x000000010a207547 */ /* 0x000fee000b800000 */
[----:B------:R-:W-:Y:S01]  /*0480*/  UISETP.NE.U32.AND UP2, UPT, UR4, URZ, UPT ;  /* 0x000000ff0400728c */ /* 0x000fe2000bf45070 */
[----:B-----5:R-:W-:Y:S01]  /*0490*/  FSETP.NEU.AND P0, PT, R35, RZ, PT ;  /* 0x000000ff2300720b */ /* 0x020fe20003f0d000 */
[----:B------:R-:W-:Y:S02]  /*04a0*/  USEL UR4, URZ, 0xffffffff, UP1 ;  /* 0xffffffffff047887 */ /* 0x000fe40008800000 */
[----:B------:R-:W-:-:S10]  /*04b0*/  UISETP.NE.AND.EX UP2, UPT, UR5, URZ, UPT, UP2 ;  /* 0x000000ff0500728c */ /* 0x000fd4000bf45320 */
[----:B------:R-:W-:Y:S01]  /*04c0*/  VOTEU.ANY UP0, P0 ;  /* 0x0000000000ff7886 */ /* 0x000fe20000000100 */
[----:B------:R-:W-:-:S04]  /*04d0*/  @!UP2 USEL UR4, URZ, 0xffffffff, UP0 ;  /* 0xffffffffff04a887 */ /* 0x000fc80008000000 */
[----:B------:R-:W-:-:S04]  /*04e0*/  ULOP3.LUT UR4, UR4, 0x1, URZ, 0xc0, !UPT ;  /* 0x0000000104047892 */ /* 0x000fc8000f8ec0ff */
[----:B------:R-:W-:-:S11]  /*04f0*/  UISETP.NE.U32.AND UP5, UPT, UR4, 0x1, UPT ;  /* 0x000000010400788c */ /* 0x000fd6000bfa5070 */
.L_x_8:
[----:B------:R-:W3:Y:S01]  /*0500*/  SHFL.IDX PT, R0, R66, RZ, 0x1f ;  /* 0x00001fff42007589 */ /* 0x000ee200000e0000 */
[----:B------:R-:W-:-:S04]  /*0510*/  UISETP.NE.AND UP0, UPT, UR10, 0x2, UPT ;  /* 0x000000020a00788c */ /* 0x000fc8000bf05270 */
[----:B------:R-:W-:Y:S02]  /*0520*/  UISETP.EQ.AND UP2, UPT, UR9, URZ, !UP0 ;  /* 0x000000ff0900728c */ /* 0x000fe4000c742270 */
[----:B------:R-:W-:-:S04]  /*0530*/  USEL UR6, URZ, 0x1, UP0 ;  /* 0x00000001ff067887 */ /* 0x000fc80008000000 */
[----:B------:R-:W-:Y:S02]  /*0540*/  PLOP3.LUT P5, PT, P1, PT, UP2, 0x80, 0x8 ;  /* 0x000000000008781c */ /* 0x000fe40000faf028 */
[----:B---3--:R-:W-:-:S13]  /*0550*/  ISETP.NE.AND P0, PT, R0, RZ, PT ;  /* 0x000000ff0000720c */ /* 0x008fda0003f05270 */
[----:B------:R-:W-:Y:S05]  /*0560*/  @P0 BRA `(.L_x_9) ;  /* 0x00000000006c0947 */ /* 0x000fea0003800000 */
[----:B------:R-:W-:Y:S01]  /*0570*/  UMOV UR7, 0x400 ;  /* 0x0000040000077882 */ /* 0x000fe20000000000 */
[----:B------:R-:W-:Y:S01]  /*0580*/  UMOV UR5, 0x1 ;  /* 0x0000000100057882 */ /* 0x000fe20000000000 */
[----:B------:R-:W-:Y:S01]  /*0590*/  UMOV UR4, 0x2 ;  /* 0x0000000200047882 */ /* 0x000fe20000000000 */
[----:B------:R-:W-:Y:S02]  /*05a0*/  ULEA UR7, UR37, UR7, 0x18 ;  /* 0x0000000725077291 */ /* 0x000fe4000f8ec0ff */
[----:B------:R-:W-:-:S04]  /*05b0*/  UIADD3 UR12, UPT, UPT, -UR5, 0x100000, URZ ;  /* 0x00100000050c7890 */ /* 0x000fc8000fffe1ff */
[----:B------:R-:W-:Y:S02]  /*05c0*/  USHF.L.U32 UR13, UR12, 0xb, URZ ;  /* 0x0000000b0c0d7899 */ /* 0x000fe400080006ff */
[----:B------:R-:W-:Y:S02]  /*05d0*/  USHF.L.U32 UR12, UR12, 0x1, URZ ;  /* 0x000000010c0c7899 */ /* 0x000fe400080006ff */
[----:B------:R-:W-:-:S04]  /*05e0*/  UIADD3 UR4, UPT, UPT, -UR4, 0x100000, URZ ;  /* 0x0010000004047890 */ /* 0x000fc8000fffe1ff */
[----:B------:R-:W-:Y:S02]  /*05f0*/  USHF.L.U32 UR5, UR4, 0xb, URZ ;  /* 0x0000000b04057899 */ /* 0x000fe400080006ff */
[----:B------:R-:W-:Y:S01]  /*0600*/  USHF.L.U32 UR4, UR4, 0x1, URZ ;  /* 0x0000000104047899 */ /* 0x000fe200080006ff */
[----:B------:R-:W-:Y:S01]  /*0610*/  ELECT P0, URZ, PT ;  /* 0x0000000000ff782f */ /* 0x000fe20003800000 */
[----:B------:R-:W3:Y:S02]  /*0620*/  FENCE.VIEW.ASYNC.S ;  /* 0x00000000000073c6 */ /* 0x000ee40000000000 */
[----:B---3--:R3:W4:Y:S08]  /*0630*/  SYNCS.EXCH.64 URZ, [UR7], UR12 ;  /* 0x0000000c07ff75b2 */ /* 0x0087300008000100 */
[----:B------:R3:W1:Y:S01]  /*0640*/  SYNCS.EXCH.64 URZ, [UR7+0x38], UR4 ;  /* 0x0000380407ff75b2 */ /* 0x0006620008000100 */
        /* <DEDUP_REMOVED lines=12> */
[----:B------:R-:W-:Y:S01]  /*0710*/  NOP ;  /* 0x0000000000007918 */ /* 0x000fe20000000000 */
.L_x_9:
[----:B------:R-:W2:Y:S01]  /*0720*/  SHFL.IDX PT, R0, R66, RZ, 0x1f ;  /* 0x00001fff42007589 */ /* 0x000ea200000e0000 */
[----:B------:R-:W-:Y:S01]  /*0730*/  NOP ;  /* 0x0000000000007918 */ /* 0x000fe20000000000 */
[----:B--2---:R-:W-:-:S13]  /*0740*/  ISETP.NE.AND P0, PT, R0, 0x1, PT ;  /* 0x000000010000780c */ /* 0x004fda0003f05270 */
[----:B------:R-:W-:Y:S05]  /*0750*/  @P0 BRA `(.L_x_10) ;  /* 0x0000000000540947 */ /* 0x000fea0003800000 */
[----:B---3--:R-:W-:Y:S01]  /*0760*/  UMOV UR7, 0x400 ;  /* 0x0000040000077882 */ /* 0x008fe20000000000 */
        /* <DEDUP_REMOVED lines=10> */
[----:B------:R-:W2:Y:S02]  /*0810*/  FENCE.VIEW.ASYNC.S ;  /* 0x00000000000073c6 */ /* 0x000ea40000000000 */
[----:B--2---:R2:W3:Y:S08]  /*0820*/  SYNCS.EXCH.64 URZ, [UR7+0x70], UR12 ;  /* 0x0000700c07ff75b2 */ /* 0x0044f00008000100 */
        /* <DEDUP_REMOVED lines=8> */
.L_x_10:
[----:B------:R-:W4:Y:S01]  /*08b0*/  SHFL.IDX PT, R0, R66, RZ, 0x1f ;  /* 0x00001fff42007589 */ /* 0x000f2200000e0000 */
[----:B------:R-:W-:Y:S01]  /*08c0*/  NOP ;  /* 0x0000000000007918 */ /* 0x000fe20000000000 */
[----:B----4-:R-:W-:-:S13]  /*08d0*/  ISETP.NE.AND P0, PT, R0, 0x3, PT ;  /* 0x000000030000780c */ /* 0x010fda0003f05270 */
[----:B------:R-:W-:Y:S05]  /*08e0*/  @P0 BRA `(.L_x_11) ;  /* 0x00000000002c0947 */ /* 0x000fea0003800000 */
[----:B--23--:R-:W-:Y:S01]  /*08f0*/  UMOV UR5, 0x400 ;  /* 0x0000040000057882 */ /* 0x00cfe20000000000 */
[----:B------:R-:W-:Y:S01]  /*0900*/  UMOV UR4, 0x20 ;  /* 0x0000002000047882 */ /* 0x000fe20000000000 */
[----:B------:R-:W-:Y:S02]  /*0910*/  ULEA UR5, UR37, UR5, 0x18 ;  /* 0x0000000525057291 */ /* 0x000fe4000f8ec0ff */
[----:B------:R-:W-:-:S04]  /*0920*/  UIADD3 UR12, UPT, UPT, -UR4, 0x100000, URZ ;  /* 0x00100000040c7890 */ /* 0x000fc8000fffe1ff */
[----:B------:R-:W-:Y:S02]  /*0930*/  USHF.L.U32 UR13, UR12, 0xb, URZ ;  /* 0x0000000b0c0d7899 */ /* 0x000fe400080006ff */
[----:B------:R-:W-:Y:S01]  /*0940*/  USHF.L.U32 UR12, UR12, 0x1, URZ ;  /* 0x000000010c0c7899 */ /* 0x000fe200080006ff */
[----:B------:R-:W-:Y:S01]  /*0950*/  ELECT P0, URZ, PT ;  /* 0x0000000000ff782f */ /* 0x000fe20003800000 */
[----:B------:R-:W2:Y:S10]  /*0960*/  FENCE.VIEW.ASYNC.S ;  /* 0x00000000000073c6 */ /* 0x000eb40000000000 */
[----:B--2---:R4:W2:Y:S01]  /*0970*/  SYNCS.EXCH.64 URZ, [UR5+0xb0], UR12 ;  /* 0x0000b00c05ff75b2 */ /* 0x0048a20008000100 */
[----:B------:R4:W3:Y:S02]  /*0980*/  SYNCS.EXCH.64 URZ, [UR5+0xb8], UR12 ;  /* 0x0000b80c05ff75b2 */ /* 0x0008e40008000100 */
[----:B----4-:R-:W-:Y:S01]  /*0990*/  NOP ;  /* 0x0000000000007918 */ /* 0x010fe20000000000 */
.L_x_11:
[----:B------:R-:W4:Y:S01]  /*09a0*/  SHFL.IDX PT, R0, R66, RZ, 0x1f ;  /* 0x00001fff42007589 */ /* 0x000f2200000e0000 */
[----:B------:R-:W-:Y:S01]  /*09b0*/  NOP ;  /* 0x0000000000007918 */ /* 0x000fe20000000000 */
[----:B----4-:R-:W-:-:S13]  /*09c0*/  ISETP.NE.AND P0, PT, R0, 0x4, PT ;  /* 0x000000040000780c */ /* 0x010fda0003f05270 */
[----:B------:R-:W-:Y:S05]  /*09d0*/  @P0 BRA `(.L_x_12) ;  /* 0x0000000000480947 */ /* 0x000fea0003800000 */
[----:B--23--:R-:W-:Y:S01]  /*09e0*/  UMOV UR7, 0x3a0 ;  /* 0x000003a000077882 */ /* 0x00cfe20000000000 */
[----:B------:R-:W-:Y:S01]  /*09f0*/  UMOV UR5, 0x400 ;  /* 0x0000040000057882 */ /* 0x000fe20000000000 */
[----:B------:R-:W-:Y:S01]  /*0a00*/  USEL UR7, UR7, 0x320, UP5 ;  /* 0x0000032007077887 */ /* 0x000fe2000a800000 */
        /* <DEDUP_REMOVED lines=10> */
[----:B--2---:R4:W2:Y:S08]  /*0ab0*/  SYNCS.EXCH.64 URZ, [UR5+0xc0], UR12 ;  /* 0x0000c00c05ff75b2 */ /* 0x0048b00008000100 */
[----:B------:R4:W3:Y:S01]  /*0ac0*/  SYNCS.EXCH.64 URZ, [UR5+0xd0], UR14 ;  /* 0x0000d00e05ff75b2 */ /* 0x0008e20008000100 */
[----:B------:R4:W1:Y:S01]  /*0ad0*/  SYNCS.EXCH.64 URZ, [UR5+0xc8], UR12 ;  /* 0x0000c80c05ff75b2 */ /* 0x0008620008000100 */
[----:B------:R4:W1:Y:S02]  /*0ae0*/  SYNCS.EXCH.64 URZ, [UR5+0xd8], UR14 ;  /* 0x0000d80e05ff75b2 */ /* 0x0008640008000100 */
[----:B----4-:R-:W-:Y:S01]  /*0af0*/  NOP ;  /* 0x0000000000007918 */ /* 0x010fe20000000000 */
.L_x_12:
[----:B------:R-:W4:Y:S01]  /*0b00*/  SHFL.IDX PT, R0, R66, RZ, 0x1f ;  /* 0x00001fff42007589 */ /* 0x000f2200000e0000 */
[----:B------:R-:W-:Y:S01]  /*0b10*/  NOP ;  /* 0x0000000000007918 */ /* 0x000fe20000000000 */
[----:B----4-:R-:W-:-:S13]  /*0b20*/  ISETP.NE.AND P0, PT, R0, 0x5, PT ;  /* 0x000000050000780c */ /* 0x010fda0003f05270 */
[----:B------:R-:W-:Y:S05]  /*0b30*/  @P0 BRA `(.L_x_13) ;  /* 0x0000000000540947 */ /* 0x000fea0003800000 */
[----:B--23--:R-:W-:Y:S01]  /*0b40*/  UMOV UR7, 0x400 ;  /* 0x0000040000077882 */ /* 0x00cfe20000000000 */
        /* <DEDUP_REMOVED lines=14> */
[----:B------:R4:W1:Y:S01]  /*0c30*/  SYNCS.EXCH.64 URZ, [UR7+0x108], UR4 ;  /* 0x0001080407ff75b2 */ /* 0x0008620008000100 */
[----:B------:R4:W1:Y:S01]  /*0c40*/  SYNCS.EXCH.64 URZ, [UR7+0xf0], UR12 ;  /* 0x0000f00c07ff75b2 */ /* 0x0008620008000100 */
[----:B------:R4:W1:Y:S01]  /*0c50*/  SYNCS.EXCH.64 URZ, [UR7+0x110], UR4 ;  /* 0x0001100407ff75b2 */ /* 0x0008620008000100 */
[----:B------:R4:W1:Y:S01]  /*0c60*/  SYNCS.EXCH.64 URZ, [UR7+0xf8], UR12 ;  /* 0x0000f80c07ff75b2 */ /* 0x0008620008000100 */
[----:B------:R4:W1:Y:S02]  /*0c70*/  SYNCS.EXCH.64 URZ, [UR7+0x118], UR4 ;  /* 0x0001180407ff75b2 */ /* 0x0008640008000100 */
[----:B----4-:R-:W-:Y:S01]  /*0c80*/  NOP ;  /* 0x0000000000007918 */ /* 0x010fe20000000000 */
.L_x_13:
[----:B------:R-:W4:Y:S01]  /*0c90*/  SHFL.IDX PT, R0, R66, RZ, 0x1f ;  /* 0x00001fff42007589 */ /* 0x000f2200000e0000 */
[----:B------:R-:W-:Y:S01]  /*0ca0*/  ISETP.NE.OR P1, PT, RZ, UR10, !P1 ;  /* 0x0000000aff007c0c */ /* 0x000fe2000cf25670 */
        /* <DEDUP_REMOVED lines=12> */
[----:B------:R4:W3:Y:S01]  /*0d70*/  SYNCS.EXCH.64 URZ, [UR5+0x130], UR12 ;  /* 0x0001300c05ff75b2 */ /* 0x0008e20008000100 */
[----:B------:R4:W1:Y:S01]  /*0d80*/  SYNCS.EXCH.64 URZ, [UR5+0x128], UR12 ;  /* 0x0001280c05ff75b2 */ /* 0x0008620008000100 */
[----:B------:R4:W1:Y:S02]  /*0d90*/  SYNCS.EXCH.64 URZ, [UR5+0x138], UR12 ;  /* 0x0001380c05ff75b2 */ /* 0x0008640008000100 */
[----:B----4-:R-:W-:Y:S01]  /*0da0*/  NOP ;  /* 0x0000000000007918 */ /* 0x010fe20000000000 */
.L_x_14:
[----:B------:R-:W-:Y:S01]  /*0db0*/  VOTEU.ALL UP0, P1 ;  /* 0x0000000000ff7886 */ /* 0x000fe20000800000 */
[----:B--23--:R-:W-:Y:S01]  /*0dc0*/  UMOV UR12, 0x20 ;  /* 0x00000020000c7882 */ /* 0x00cfe20000000000 */
[----:B------:R-:W2:Y:S01]  /*0dd0*/  LDCU UR5, c[0x0][0x36c] ;  /* 0x00006d80ff0577ac */ /* 0x000ea20008000800 */
[----:B------:R-:W-:Y:S01]  /*0de0*/  NOP ;  /* 0x0000000000007918 */ /* 0x000fe20000000000 */
[----:B------:R-:W-:Y:S01]  /*0df0*/  LOP3.LUT R10, R72, 0x1f, RZ, 0xc0, !PT ;  /* 0x0000001f480a7812 */ /* 0x000fe200078ec0ff */
[----:B------:R-:W-:Y:S01]  /*0e00*/  @!UP0 UMOV UR4, 0x400 ;  /* 0x0000040000048882 */ /* 0x000fe20000000000 */
[----:B------:R-:W-:-:S04]  /*0e10*/  @!UP0 UIADD3 UR12, UPT, UPT, -UR12, 0x100000, URZ ;  /* 0x001000000c0c8890 */ /* 0x000fc8000fffe1ff */
[----:B------:R-:W-:Y:S02]  /*0e20*/  @!UP0 USHF.L.U32 UR13, UR12, 0xb, URZ ;  /* 0x0000000b0c0d8899 */ /* 0x000fe400080006ff */
[----:B------:R-:W-:Y:S02]  /*0e30*/  @!UP0 USHF.L.U32 UR12, UR12, 0x1, URZ ;  /* 0x000000010c0c8899 */ /* 0x000fe400080006ff */
[----:B------:R-:W-:Y:S01]  /*0e40*/  @!UP0 ULEA UR4, UR37, UR4, 0x18 ;  /* 0x0000000425048291 */ /* 0x000fe2000f8ec0ff */
[----:B------:R-:W-:Y:S01]  /*0e50*/  VOTEU.ALL UP0, P1 ;  /* 0x0000000000ff7886 */ /* 0x000fe20000800000 */
[----:B------:R-:W-:Y:S02]  /*0e60*/  UISETP.NE.AND UP4, UPT, UR10, URZ, UPT ;  /* 0x000000ff0a00728c */ /* 0x000fe4000bf85270 */
[----:B--2---:R-:W-:Y:S01]  /*0e70*/  UISETP.EQ.U32.AND UP2, UPT, UR5, 0x1, UPT ;  /* 0x000000010500788c */ /* 0x004fe2000bf42070 */
[----:B------:R-:W2:Y:S07]  /*0e80*/  FENCE.VIEW.ASYNC.S ;  /* 0x00000000000073c6 */ /* 0x000eae0000000000 */
[----:B--2---:R2:W3:Y:S01]  /*0e90*/  @!UP0 SYNCS.EXCH.64 URZ, [UR4+0x140], UR12 ;  /* 0x0001400c04ff85b2 */ /* 0x0044e20008000100 */
[----:B------:R-:W-:Y:S05]  /*0ea0*/  BRA.U !UP2, `(.L_x_15) ;  /* 0x000000010a087547 */ /* 0x000fea000b800000 */
[----:B-1-3--:R-:W-:Y:S01]  /*0eb0*/  UCGABAR_ARV ;  /* 0x00000000000079c7 */ /* 0x00afe20008000000 */
[----:B------:R-:W-:Y:S05]  /*0ec0*/  BRA `(.L_x_16) ;  /* 0x0000000000047947 */ /* 0x000fea0003800000 */
.L_x_15:
[----:B-1-3--:R-:W-:Y:S01]  /*0ed0*/  NOP ;  /* 0x0000000000007918 */ /* 0x00afe20000000000 */
.L_x_16:
[----:B------:R-:W1:Y:S01]  /*0ee0*/  S2R R11, SR_CTAID.X ;  /* 0x00000000000b7919 */ /* 0x000e620000002500 */
[----:B------:R-:W-:-:S05]  /*0ef0*/  CS2R.32 R60, SR_CgaSize ;  /* 0x00000000003c7805 */ /* 0x000fca0000008a00 */
[----:B------:R-:W-:-:S05]  /*0f00*/  IMAD R60, R60, -0xa0, RZ ;  /* 0xffffff603c3c7824 */ /* 0x000fca00078e02ff */
[----:B------:R-:W-:-:S14]  /*0f10*/  R2UR UR5, R60 ;  /* 0x000000003c0572ca */ /* 0x000fdc00000e0000 */
[----:B------:R-:W3:Y:S01]  /*0f20*/  LDCU UR5, c[0x0][UR5+0x2b0] ;  /* 0x00005600050577ac */ /* 0x000ee20008000800 */
[----:B------:R-:W-:-:S05]  /*0f30*/  CS2R.32 R0, SR_CgaSize ;  /* 0x0000000000007805 */ /* 0x000fca0000008a00 */
[----:B------:R-:W-:-:S06]  /*0f40*/  IMAD R0, R0, -0xa0, RZ ;  /* 0xffffff6000007824 */ /* 0x000fcc00078e02ff */
[----:B------:R-:W4:Y:S01]  /*0f50*/  LDC R0, c[0x0][R0+0x2a0] ;  /* 0x0000a80000007b82 */ /* 0x000f220000000800 */
[----:B------:R-:W-:Y:S01]  /*0f60*/  PRMT R8, RZ, 0x7610, R8 ;  /* 0x00007610ff087816 */ /* 0x000fe20000000008 */
[----:B------:R-:W3:Y:S01]  /*0f70*/  S2R R20, SR_CTAID.Y ;  /* 0x0000000000147919 */ /* 0x000ee20000002600 */
[----:B------:R-:W-:-:S05]  /*0f80*/  CS2R.32 R60, SR_CgaSize ;  /* 0x00000000003c7805 */ /* 0x000fca0000008a00 */
[----:B------:R-:W-:-:S05]  /*0f90*/  IMAD R60, R60, -0xa0, RZ ;  /* 0xffffff603c3c7824 */ /* 0x000fca00078e02ff */
[----:B--2---:R-:W-:-:S14]  /*0fa0*/  R2UR UR4, R60 ;  /* 0x000000003c0472ca */ /* 0x004fdc00000e0000 */
[----:B------:R-:W2:Y:S01]  /*0fb0*/  LDCU UR4, c[0x0][UR4+0x2b4] ;  /* 0x00005680040477ac */ /* 0x000ea20008000800 */
[----:B------:R-:W1:Y:S01]  /*0fc0*/  LDCU UR11, c[0x0][0xb30] ;  /* 0x00016600ff0b77ac */ /* 0x000e620008000800 */
[----:B------:R-:W3:Y:S01]  /*0fd0*/  LDC R9, c[0x0][0xb24] ;  /* 0x0002c900ff097b82 */ /* 0x000ee20000000800 */
[----:B------:R-:W-:Y:S02]  /*0fe0*/  UISETP.GT.U32.AND UP0, UPT, UR9, 0xffff, UPT ;  /* 0x0000ffff0900788c */ /* 0x000fe4000bf04070 */
[----:B------:R-:W-:Y:S02]  /*0ff0*/  USHF.L.U32 UR7, UR37, 0xa, URZ ;  /* 0x0000000a25077899 */ /* 0x000fe400080006ff */
[----:B------:R-:W-:Y:S01]  /*1000*/  USEL UR12, UR9, 0xffff, !UP0 ;  /* 0x0000ffff090c7887 */ /* 0x000fe2000c000000 */
[----:B------:R-:W-:-:S05]  /*1010*/  CS2R.32 R58, SR_CgaSize ;  /* 0x00000000003a7805 */ /* 0x000fca0000008a00 */
[----:B------:R-:W-:-:S06]  /*1020*/  IMAD R58, R58, -0xa0, RZ ;  /* 0xffffff603a3a7824 */ /* 0x000fcc00078e02ff */
[----:B------:R-:W4:Y:S01]  /*1030*/  LDC R58, c[0x0][R58+0x2a4] ;  /* 0x0000a9003a3a7b82 */ /* 0x000f220000000800 */
[----:B------:R-:W-:Y:S02]  /*1040*/  ULOP3.LUT UR7, UR7, 0x800, URZ, 0xc0, !UPT ;  /* 0x0000080007077892 */ /* 0x000fe4000f8ec0ff */
[----:B------:R-:W-:Y:S02]  /*1050*/  ULOP3.LUT UR12, UR12, 0xffff, URZ, 0xc0, !UPT ;  /* 0x0000ffff0c0c7892 */ /* 0x000fe4000f8ec0ff */
[----:B------:R-:W-:-:S03]  /*1060*/  UISETP.NE.AND UP3, UPT, UR10, 0x2, UPT ;  /* 0x000000020a00788c */ /* 0x000fc6000bf65270 */
[----:B------:R-:W4:Y:S01]  /*1070*/  LDC R26, c[0x0][0xb24] ;  /* 0x0002c900ff1a7b82 */ /* 0x000f220000000800 */
[----:B-1----:R-:W-:Y:S01]  /*1080*/  UISETP.NE.AND UP0, UPT, UR11, 0x1, UPT ;  /* 0x000000010b00788c */ /* 0x002fe2000bf05270 */
[----:B------:R-:W-:Y:S01]  /*1090*/  I2FP.F32.U32 R60, R11 ;  /* 0x0000000b003c7245 */ /* 0x000fe20000201000 */
[----:B------:R-:W-:-:S05]  /*10a0*/  IMAD.MOV.U32 R21, RZ, RZ, R11 ;  /* 0x000000ffff157224 */ /* 0x000fca00078e000b */
[----:B------:R-:W1:Y:S01]  /*10b0*/  S2UR UR36, SR_CTAID.Z ;  /* 0x00000000002479c3 */ /* 0x000e620000002700 */
[----:B---3--:R-:W-:Y:S02]  /*10c0*/  ISETP.GE.AND P0, PT, R9, 0x1, PT ;  /* 0x000000010900780c */ /* 0x008fe40003f06270 */
[----:B------:R-:W-:Y:S01]  /*10d0*/  I2FP.F32.U32 R3, R20 ;  /* 0x0000001400037245 */ /* 0x000fe20000201000 */
[----:B------:R-:W-:Y:S01]  /*10e0*/  FMUL R60, R60, UR5 ;  /* 0x000000053c3c7c20 */ /* 0x000fe20008400000 */
[----:B------:R-:W-:-:S03]  /*10f0*/  USHF.R.U32.HI UR5, URZ, 0x6, UR7 ;  /* 0x00000006ff057899 */ /* 0x000fc60008011607 */
[----:B--2---:R-:W-:Y:S01]  /*1100*/  FMUL R3, R3, UR4 ;  /* 0x0000000403037c20 */ /* 0x004fe20008400000 */
[----:B------:R-:W-:Y:S01]  /*1110*/  UMOV UR4, 0x5 ;  /* 0x0000000500047882 */ /* 0x000fe20000000000 */
[----:B------:R-:W2:Y:S01]  /*1120*/  F2I.U32.TRUNC.NTZ R60, R60 ;  /* 0x0000003c003c7305 */ /* 0x000ea2000020f000 */
[----:B------:R-:W-:-:S07]  /*1130*/  USHF.L.U32 UR4, UR4, UR12, URZ ;  /* 0x0000000c04047299 */ /* 0x000fce00080006ff */
[----:B------:R-:W3:Y:S01]  /*1140*/  F2I.U32.TRUNC.NTZ R3, R3 ;  /* 0x0000000300037305 */ /* 0x000ee2000020f000 */
[----:B--2---:R-:W-:-:S04]  /*1150*/  IMAD.MOV R60, RZ, RZ, -R60 ;  /* 0x000000ffff3c7224 */ /* 0x004fc800078e0a3c */
[----:B----4-:R-:W-:Y:S01]  /*1160*/  IMAD R60, R0, R60, R11 ;  /* 0x0000003c003c7224 */ /* 0x010fe200078e020b */
[----:B------:R-:W-:Y:S02]  /*1170*/  PRMT R0, RZ, 0x7610, R0 ;  /* 0x00007610ff007816 */ /* 0x000fe40000000000 */
[----:B---3--:R-:W-:-:S05]  /*1180*/  IADD3 R3, PT, PT, -R3, RZ, RZ ;  /* 0x000000ff03037210 */ /* 0x008fca0007ffe1ff */
[----:B------:R-:W-:Y:S01]  /*1190*/  IMAD R58, R58, R3, R20 ;  /* 0x000000033a3a7224 */ /* 0x000fe200078e0214 */
[----:B-1----:R-:W-:Y:S06]  /*11a0*/  BRA.U UP4, `(.L_x_17) ;  /* 0x0000000104387547 */ /* 0x002fec000b800000 */
[----:B------:R-:W-:Y:S02]  /*11b0*/  ISETP.NE.AND P1, PT, R58, RZ, PT ;  /* 0x000000ff3a00720c */ /* 0x000fe40003f25270 */
[C---:B------:R-:W-:Y:S02]  /*11c0*/  LOP3.LUT R0, R60.reuse, 0x2, RZ, 0x3c, !PT ;  /* 0x000000023c007812 */ /* 0x040fe400078e3cff */
[----:B------:R-:W-:Y:S02]  /*11d0*/  ISETP.GT.U32.AND P2, PT, R60, 0x1, P1 ;  /* 0x000000013c00780c */ /* 0x000fe40000f44070 */
[----:B------:R-:W-:Y:S01]  /*11e0*/  ISETP.GT.U32.AND P1, PT, R0, 0x1, P1 ;  /* 0x000000010000780c */ /* 0x000fe20000f24070 */
[----:B------:R-:W-:Y:S01]  /*11f0*/  IMAD.MOV.U32 R0, RZ, RZ, 0x3 ;  /* 0x00000003ff007424 */ /* 0x000fe200078e00ff */
[----:B------:R-:W-:Y:S02]  /*1200*/  SEL R4, RZ, 0x1, P2 ;  /* 0x00000001ff047807 */ /* 0x000fe40001000000 */
[----:B------:R-:W-:-:S02]  /*1210*/  SEL R2, RZ, 0x4, P1 ;  /* 0x00000004ff027807 */ /* 0x000fc40000800000 */
[----:B------:R-:W-:Y:S02]  /*1220*/  SEL R5, RZ, 0x2, P2 ;  /* 0x00000002ff057807 */ /* 0x000fe40001000000 */
[----:B------:R-:W-:Y:S02]  /*1230*/  LOP3.LUT R3, R60, 0xfffffffe, RZ, 0xc0, !PT ;  /* 0xfffffffe3c037812 */ /* 0x000fe400078ec0ff */
[----:B------:R-:W-:Y:S02]  /*1240*/  IADD3 R5, PT, PT, R2, R5, R4 ;  /* 0x0000000502057210 */ /* 0x000fe40007ffe004 */
[----:B------:R-:W-:Y:S02]  /*1250*/  SEL R2, RZ, 0x8, P1 ;  /* 0x00000008ff027807 */ /* 0x000fe40000800000 */
[----:B------:R-:W-:-:S03]  /*1260*/  SHF.L.U32 R0, R0, R3, RZ ;  /* 0x0000000300007219 */ /* 0x000fc600000006ff */
[----:B------:R-:W-:-:S05]  /*1270*/  IMAD.IADD R2, R5, 0x1, R2 ;  /* 0x0000000105027824 */ /* 0x000fca00078e0202 */
[----:B------:R-:W-:Y:S02]  /*1280*/  PRMT R8, R2, 0x7610, R8 ;  /* 0x0000761002087816 */ /* 0x000fe40000000008 */
.L_x_17:
[----:B------:R-:W-:Y:S05]  /*1290*/  @!P0 BRA `(.L_x_18) ;  /* 0x0000000000b88947 */ /* 0x000fea0003800000 */
[----:B------:R-:W1:Y:S01]  /*12a0*/  LDC.64 R4, c[0x0][0xb18] ;  /* 0x0002c600ff047b82 */ /* 0x000e620000000a00 */
[----:B------:R-:W-:-:S07]  /*12b0*/  ISETP.NE.AND P0, PT, R9, 0x1, PT ;  /* 0x000000010900780c */ /* 0x000fce0003f05270 */
[----:B------:R-:W2:Y:S08]  /*12c0*/  LDC R14, c[0x0][0xb0c] ;  /* 0x0002c300ff0e7b82 */ /* 0x000eb00000000800 */
[----:B------:R-:W3:Y:S08]  /*12d0*/  LDC R13, c[0x0][0x370] ;  /* 0x0000dc00ff0d7b82 */ /* 0x000ef00000000800 */
[----:B------:R-:W4:Y:S01]  /*12e0*/  LDC R16, c[0x0][0x374] ;  /* 0x0000dd00ff107b82 */ /* 0x000f220000000800 */
[----:B-1----:R-:W-:-:S07]  /*12f0*/  ISETP.NE.AND P1, PT, R4, 0x1, PT ;  /* 0x000000010400780c */ /* 0x002fce0003f25270 */
[----:B------:R-:W3:Y:S01]  /*1300*/  LDC.64 R6, c[0x0][0xb10] ;  /* 0x0002c400ff067b82 */ /* 0x000ee20000000a00 */
[----:B--2---:R-:W-:-:S07]  /*1310*/  ISETP.NE.AND P2, PT, R14, 0x1, PT ;  /* 0x000000010e00780c */ /* 0x004fce0003f45270 */
[----:B------:R-:W1:Y:S08]  /*1320*/  LDC R12, c[0x0][0xb20] ;  /* 0x0002c800ff0c7b82 */ /* 0x000e700000000800 */
[----:B------:R-:W2:Y:S01]  /*1330*/  LDC.64 R2, c[0x0][0xb28] ;  /* 0x0002ca00ff027b82 */ /* 0x000ea20000000a00 */
[----:B----4-:R-:W-:-:S04]  /*1340*/  IMAD.HI.U32 R15, R16, R5, RZ ;  /* 0x00000005100f7227 */ /* 0x010fc800078e00ff */
[----:B------:R-:W-:-:S04]  /*1350*/  IMAD.HI.U32 R5, R20, R5, RZ ;  /* 0x0000000514057227 */ /* 0x000fc800078e00ff */
[----:B---3--:R-:W-:-:S04]  /*1360*/  IMAD.HI.U32 R18, R13, R6, RZ ;  /* 0x000000060d127227 */ /* 0x008fc800078e00ff */
[C---:B------:R-:W-:Y:S01]  /*1370*/  IMAD.HI.U32 R22, R11.reuse, R6, RZ ;  /* 0x000000060b167227 */ /* 0x040fe200078e00ff */
[-C--:B------:R-:W-:Y:S02]  /*1380*/  @P2 SHF.R.U32.HI R13, RZ, R7.reuse, R18 ;  /* 0x00000007ff0d2219 */ /* 0x080fe40000011612 */
[-C--:B-1----:R-:W-:Y:S02]  /*1390*/  @P1 SHF.R.U32.HI R16, RZ, R12.reuse, R15 ;  /* 0x0000000cff101219 */ /* 0x082fe4000001160f */
[----:B------:R-:W-:Y:S02]  /*13a0*/  SHF.R.U32.HI R5, RZ, R12, R5 ;  /* 0x0000000cff057219 */ /* 0x000fe40000011605 */
[----:B------:R-:W-:Y:S02]  /*13b0*/  SHF.R.U32.HI R22, RZ, R7, R22 ;  /* 0x00000007ff167219 */ /* 0x000fe40000011616 */
[----:B------:R-:W-:Y:S01]  /*13c0*/  SEL R5, R20, R5, !P1 ;  /* 0x0000000514057207 */ /* 0x000fe20004800000 */
[----:B--2---:R-:W-:Y:S01]  /*13d0*/  IMAD.HI.U32 R18, R16, R2, RZ ;  /* 0x0000000210127227 */ /* 0x004fe200078e00ff */
[----:B------:R-:W-:-:S02]  /*13e0*/  SEL R21, R11, R22, !P2 ;  /* 0x000000160b157207 */ /* 0x000fc40005000000 */
[----:B------:R-:W-:Y:S01]  /*13f0*/  IADD3 R7, PT, PT, -R5, RZ, RZ ;  /* 0x000000ff05077210 */ /* 0x000fe20007ffe1ff */
[----:B------:R-:W-:Y:S01]  /*1400*/  IMAD.HI.U32 R6, R13, R2, RZ ;  /* 0x000000020d067227 */ /* 0x000fe200078e00ff */
[----:B------:R-:W-:-:S03]  /*1410*/  @P0 SHF.R.U32.HI R16, RZ, R3, R18 ;  /* 0x00000003ff100219 */ /* 0x000fc60000011612 */
[----:B------:R-:W-:Y:S01]  /*1420*/  IMAD R7, R4, R7, R20 ;  /* 0x0000000704077224 */ /* 0x000fe200078e0214 */
[----:B------:R-:W-:Y:S01]  /*1430*/  @P0 SHF.R.U32.HI R13, RZ, R3, R6 ;  /* 0x00000003ff0d0219 */ /* 0x000fe20000011606 */
[----:B------:R-:W-:-:S04]  /*1440*/  IMAD R16, R16, R9, RZ ;  /* 0x0000000910107224 */ /* 0x000fc800078e02ff */
[----:B------:R-:W-:Y:S01]  /*1450*/  IMAD R6, R13, R9, RZ ;  /* 0x000000090d067224 */ /* 0x000fe200078e02ff */
[----:B------:R-:W-:-:S04]  /*1460*/  ISETP.GE.AND P1, PT, R5, R16, PT ;  /* 0x000000100500720c */ /* 0x000fc80003f26270 */
[----:B------:R-:W-:Y:S01]  /*1470*/  ISETP.GE.OR P1, PT, R21, R6, P1 ;  /* 0x000000061500720c */ /* 0x000fe20000f26670 */
[----:B------:R-:W-:-:S05]  /*1480*/  IMAD.HI.U32 R6, R5, R2, RZ ;  /* 0x0000000205067227 */ /* 0x000fca00078e00ff */
[----:B------:R-:W-:-:S04]  /*1490*/  SHF.R.U32.HI R6, RZ, R3, R6 ;  /* 0x00000003ff067219 */ /* 0x000fc80000011606 */
[----:B------:R-:W-:-:S03]  /*14a0*/  SEL R6, R5, R6, !P0 ;  /* 0x0000000605067207 */ /* 0x000fc60004000000 */
[----:B------:R-:W-:Y:S01]  /*14b0*/  @!P1 IMAD.HI.U32 R12, R21, R2, RZ ;  /* 0x00000002150c9227 */ /* 0x000fe200078e00ff */
[----:B------:R-:W-:-:S04]  /*14c0*/  IADD3 R2, PT, PT, -R6, RZ, RZ ;  /* 0x000000ff06027210 */ /* 0x000fc80007ffe1ff */
[----:B------:R-:W-:Y:S01]  /*14d0*/  @!P1 SHF.R.U32.HI R12, RZ, R3, R12 ;  /* 0x00000003ff0c9219 */ /* 0x000fe2000001160c */
[----:B------:R-:W-:-:S03]  /*14e0*/  IMAD R2, R9, R2, R5 ;  /* 0x0000000209027224 */ /* 0x000fc600078e0205 */
[----:B------:R-:W-:-:S05]  /*14f0*/  @!P1 SEL R3, R21, R12, !P0 ;  /* 0x0000000c15039207 */ /* 0x000fca0004000000 */
[--C-:B------:R-:W-:Y:S02]  /*1500*/  @!P1 IMAD.IADD R6, R6, 0x1, -R3.reuse ;  /* 0x0000000106069824 */ /* 0x100fe400078e0a03 */
[----:B------:R-:W-:Y:S01]  /*1510*/  @!P1 IMAD R3, R2, R13, R3 ;  /* 0x0000000d02039224 */ /* 0x000fe200078e0203 */
[----:B------:R-:W-:Y:S01]  /*1520*/  IADD3 R2, PT, PT, -R21, RZ, RZ ;  /* 0x000000ff15027210 */ /* 0x000fe20007ffe1ff */
[----:B------:R-:W-:Y:S02]  /*1530*/  @!P1 IMAD R5, R6, R9, R21 ;  /* 0x0000000906059224 */ /* 0x000fe400078e0215 */
[----:B------:R-:W-:Y:S02]  /*1540*/  @!P1 IMAD.MOV.U32 R21, RZ, RZ, R3 ;  /* 0x000000ffff159224 */ /* 0x000fe400078e0003 */
[----:B------:R-:W-:Y:S02]  /*1550*/  IMAD R2, R14, R2, R11 ;  /* 0x000000020e027224 */ /* 0x000fe400078e020b */
[----:B------:R-:W-:-:S02]  /*1560*/  IMAD R20, R5, R4, R7 ;  /* 0x0000000405147224 */ /* 0x000fc400078e0207 */
[----:B------:R-:W-:Y:S02]  /*1570*/  IMAD R21, R21, R14, R2 ;  /* 0x0000000e15157224 */ /* 0x000fe400078e0202 */
.L_x_18:
[----:B------:R-:W-:Y:S05]  /*1580*/  BRA.U UP0, `(.L_x_19) ;  /* 0x0000000100407547 */ /* 0x000fea000b800000 */
[----:B------:R-:W1:Y:S08]  /*1590*/  LDC.64 R4, c[0x0][0xb10] ;  /* 0x0002c400ff047b82 */ /* 0x000e700000000a00 */
[----:B------:R-:W2:Y:S08]  /*15a0*/  LDC.64 R2, c[0x0][0xb18] ;  /* 0x0002c600ff027b82 */ /* 0x000eb00000000a00 */
[----:B------:R-:W3:Y:S08]  /*15b0*/  LDC R6, c[0x0][0xb20] ;  /* 0x0002c800ff067b82 */ /* 0x000ef00000000800 */
[----:B------:R-:W4:Y:S01]  /*15c0*/  LDC R12, c[0x0][0xb0c] ;  /* 0x0002c300ff0c7b82 */ /* 0x000f220000000800 */
[----:B-1----:R-:W-:-:S05]  /*15d0*/  IMAD.HI.U32 R4, R21, R4, RZ ;  /* 0x0000000415047227 */ /* 0x002fca00078e00ff */
[----:B------:R-:W-:Y:S01]  /*15e0*/  SHF.R.U32.HI R4, RZ, R5, R4 ;  /* 0x00000005ff047219 */ /* 0x000fe20000011604 */
[----:B--2---:R-:W-:Y:S01]  /*15f0*/  IMAD.HI.U32 R3, R20, R3, RZ ;  /* 0x0000000314037227 */ /* 0x004fe200078e00ff */
[----:B------:R-:W-:-:S04]  /*1600*/  ISETP.NE.AND P0, PT, R2, 0x1, PT ;  /* 0x000000010200780c */ /* 0x000fc80003f05270 */
[----:B---3--:R-:W-:-:S04]  /*1610*/  SHF.R.U32.HI R3, RZ, R6, R3 ;  /* 0x00000006ff037219 */ /* 0x008fc80000011603 */
[----:B------:R-:W-:Y:S02]  /*1620*/  SEL R3, R20, R3, !P0 ;  /* 0x0000000314037207 */ /* 0x000fe40004000000 */
[----:B----4-:R-:W-:-:S04]  /*1630*/  ISETP.NE.AND P1, PT, R12, 0x1, PT ;  /* 0x000000010c00780c */ /* 0x010fc80003f25270 */
[----:B------:R-:W-:-:S05]  /*1640*/  SEL R6, R21, R4, !P1 ;  /* 0x0000000415067207 */ /* 0x000fca0004800000 */
[----:B------:R-:W-:Y:S02]  /*1650*/  IMAD.IADD R4, R3, 0x1, -R6 ;  /* 0x0000000103047824 */ /* 0x000fe400078e0a06 */
[----:B------:R-:W-:Y:S02]  /*1660*/  IMAD.IADD R3, R6, 0x1, -R3 ;  /* 0x0000000106037824 */ /* 0x000fe400078e0a03 */
[----:B------:R-:W-:Y:S02]  /*1670*/  IMAD R21, R4, R12, R21 ;  /* 0x0000000c04157224 */ /* 0x000fe400078e0215 */
[----:B------:R-:W-:Y:S02]  /*1680*/  IMAD R20, R3, R2, R20 ;  /* 0x0000000203147224 */ /* 0x000fe400078e0214 */
.L_x_19:
[----:B------:R-:W-:Y:S05]  /*1690*/  BRA.U !UP2, `(.L_x_20) ;  /* 0x000000010a0c7547 */ /* 0x000fea000b800000 */
[----:B------:R-:W-:Y:S01]  /*16a0*/  UCGABAR_WAIT ;  /* 0x0000000000007dc7 */ /* 0x000fe20008000000 */
[----:B------:R-:W-:Y:S01]  /*16b0*/  CCTL.IVALL ;  /* 0x00000000ff00798f */ /* 0x000fe20002000000 */
[----:B------:R-:W-:Y:S05]  /*16c0*/  BRA `(.L_x_21) ;  /* 0x0000000000047947 */ /* 0x000fea0003800000 */
.L_x_20:
[----:B------:R-:W-:Y:S06]  /*16d0*/  BAR.SYNC.DEFER_BLOCKING 0x0 ;  /* 0x0000000000007b1d */ /* 0x000fec0000010000 */
.L_x_21:
[----:B------:R-:W-:Y:S05]  /*16e0*/  BRA.U UP3, `(.L_x_22) ;  /* 0x0000001503307547 */ /* 0x000fea000b800000 */
[----:B------:R-:W1:Y:S01]  /*16f0*/  LDCU UR13, c[0x0][0x38c] ;  /* 0x00007180ff0d77ac */ /* 0x000e620008000800 */
[----:B------:R-:W2:Y:S01]  /*1700*/  LDC R9, c[0x0][0x370] ;  /* 0x0000dc00ff097b82 */ /* 0x000ea20000000800 */
[----:B------:R-:W-:Y:S01]  /*1710*/  IMAD.SHL.U32 R16, R11, 0x40, RZ ;  /* 0x000000400b107824 */ /* 0x000fe200078e00ff */
[----:B------:R-:W-:Y:S01]  /*1720*/  PLOP3.LUT P1, PT, PT, PT, UP5, 0x80, 0x8 ;  /* 0x000000000008781c */ /* 0x000fe20003f2f058 */
[----:B------:R-:W-:Y:S01]  /*1730*/  HFMA2 R12, -RZ, RZ, 0, 0 ;  /* 0x00000000ff0c7431 */ /* 0x000fe200000001ff */
[----:B------:R-:W-:Y:S01]  /*1740*/  UISETP.NE.AND UP1, UPT, UR10, URZ, UPT ;  /* 0x000000ff0a00728c */ /* 0x000fe2000bf25270 */
[----:B------:R-:W-:Y:S01]  /*1750*/  ISETP.NE.AND P4, PT, R10, RZ, P5 ;  /* 0x000000ff0a00720c */ /* 0x000fe20002f85270 */
[----:B------:R-:W-:Y:S01]  /*1760*/  IMAD.MOV.U32 R15, RZ, RZ, 0x1 ;  /* 0x00000001ff0f7424 */ /* 0x000fe200078e00ff */
[----:B------:R-:W-:Y:S01]  /*1770*/  PLOP3.LUT P1, PT, P1, PT, PT, 0x8, 0x80 ;  /* 0x000000000080781c */ /* 0x000fe20000f2e170 */
[----:B------:R-:W3:Y:S01]  /*1780*/  LDC R0, c[0x0][0x374] ;  /* 0x0000dd00ff007b82 */ /* 0x000ee20000000800 */
[----:B------:R-:W-:Y:S01]  /*1790*/  IMAD.MOV.U32 R14, RZ, RZ, RZ ;  /* 0x000000ffff0e7224 */ /* 0x000fe200078e00ff */
[----:B------:R-:W-:Y:S01]  /*17a0*/  MOV R8, 0x1 ;  /* 0x0000000100087802 */ /* 0x000fe20000000f00 */
[----:B------:R-:W-:Y:S01]  /*17b0*/  IMAD.MOV.U32 R10, RZ, RZ, RZ ;  /* 0x000000ffff0a7224 */ /* 0x000fe200078e00ff */
[----:B------:R-:W-:Y:S01]  /*17c0*/  LOP3.LUT R16, R16, 0x40, RZ, 0xc0, !PT ;  /* 0x0000004010107812 */ /* 0x000fe200078ec0ff */
[----:B------:R-:W4:Y:S01]  /*17d0*/  LDCU.64 UR22, c[0x0][0x348] ;  /* 0x00006900ff1677ac */ /* 0x000f220008000a00 */
[----:B-1----:R-:W-:-:S02]  /*17e0*/  UIADD3 UR8, UPT, UPT, UR13, 0x3f, URZ ;  /* 0x0000003f0d087890 */ /* 0x002fc4000fffe0ff */
[----:B------:R-:W-:Y:S02]  /*17f0*/  USEL UR25, UR6, 0x2, UP1 ;  /* 0x0000000206197887 */ /* 0x000fe40008800000 */
[----:B------:R-:W-:Y:S01]  /*1800*/  USHF.R.S32.HI UR15, URZ, 0x1f, UR8 ;  /* 0x0000001fff0f7899 */ /* 0x000fe20008011408 */
[----:B------:R-:W-:-:S03]  /*1810*/  UMOV UR26, URZ ;  /* 0x000000ff001a7c82 */ /* 0x000fc60008000000 */
[----:B------:R-:W-:Y:S02]  /*1820*/  ULEA.HI UR15, UR15, UR8, URZ, 0x6 ;  /* 0x000000080f0f7291 */ /* 0x000fe4000f8f30ff */
[----:B------:R-:W-:Y:S02]  /*1830*/  UIADD3 UR8, UPT, UPT, UR13, -0x1, URZ ;  /* 0xffffffff0d087890 */ /* 0x000fe4000fffe0ff */
[----:B------:R-:W-:Y:S02]  /*1840*/  USHF.R.S32.HI UR15, URZ, 0x6, UR15 ;  /* 0x00000006ff0f7899 */ /* 0x000fe4000801140f */
[----:B------:R-:W-:Y:S02]  /*1850*/  UISETP.GE.U32.AND UP2, UPT, UR8, -0x7f, UPT ;  /* 0xffffff810800788c */ /* 0x000fe4000bf46070 */
[----:B------:R-:W-:Y:S02]  /*1860*/  UISETP.LT.U32.AND UP0, UPT, UR15, 0x7, UPT ;  /* 0x000000070f00788c */ /* 0x000fe4000bf01070 */
[----:B------:R-:W-:-:S02]  /*1870*/  UIADD3 UR13, UPT, UPT, UR13, 0x7e, URZ ;  /* 0x0000007e0d0d7890 */ /* 0x000fc4000fffe0ff */
[----:B------:R-:W-:-:S04]  /*1880*/  USEL UR14, UR15, 0x7, UP0 ;  /* 0x000000070f0e7887 */ /* 0x000fc80008000000 */
[----:B------:R-:W-:Y:S02]  /*1890*/  UIADD3 UR24, UPT, UPT, UR14, -0x1, URZ ;  /* 0xffffffff0e187890 */ /* 0x000fe4000fffe0ff */
[----:B------:R-:W-:Y:S02]  /*18a0*/  @UP2 UIADD3 UR24, UPT, UPT, UR14, URZ, URZ ;  /* 0x000000ff0e182290 */ /* 0x000fe4000fffe0ff */
[----:B------:R-:W-:Y:S02]  /*18b0*/  UIADD3 UR27, UPT, UPT, UR15, -UR14, URZ ;  /* 0x8000000e0f1b7290 */ /* 0x000fe4000fffe0ff */
[----:B------:R-:W-:Y:S02]  /*18c0*/  UIADD3 UR21, UPT, UPT, UR24, 0x1, URZ ;  /* 0x0000000118157890 */ /* 0x000fe4000fffe0ff */
[----:B--2-4-:R-:W-:-:S12]  /*18d0*/  UIADD3 UR24, UPT, UPT, -UR24, URZ, URZ ;  /* 0x000000ff18187290 */ /* 0x014fd8000fffe1ff */
.L_x_42:
[----:B------:R-:W-:Y:S01]  /*18e0*/  UISETP.NE.AND UP0, UPT, UR37, URZ, UPT ;  /* 0x000000ff2500728c */ /* 0x000fe2000bf05270 */
[----:B------:R-:W1:Y:S08]  /*18f0*/  S2UR UR37, SR_CgaCtaId ;  /* 0x00000000002579c3 */ /* 0x000e700000008800 */
[----:B------:R-:W-:Y:S05]  /*1900*/  BRA.U UP0, `(.L_x_23) ;  /* 0x0000000100347547 */ /* 0x000fea000b800000 */
[----:B------:R-:W2:Y:S01]  /*1910*/  S2R R2, SR_CgaCtaId ;  /* 0x0000000000027919 */ /* 0x000ea20000008800 */
[----:B------:R-:W-:-:S04]  /*1920*/  MOV R3, 0x400 ;  /* 0x0000040000037802 */ /* 0x000fc80000000f00 */
[----:B--2---:R-:W-:Y:S02]  /*1930*/  LEA R3, R2, R3, 0x18 ;  /* 0x0000000302037211 */ /* 0x004fe400078ec0ff */
[----:B------:R-:W-:-:S03]  /*1940*/  SHF.L.U32 R2, R8, 0x1f, RZ ;  /* 0x0000001f08027819 */ /* 0x000fc600000006ff */
[----:B------:R-:W-:-:S04]  /*1950*/  IMAD R3, R10, 0x8, R3 ;  /* 0x000000080a037824 */ /* 0x000fc800078e0203 */
[----:B------:R-:W2:Y:S02]  /*1960*/  SYNCS.PHASECHK.TRANS64.TRYWAIT P0, [R3+URZ+0x130], R2 ;  /* 0x00013002030075a7 */ /* 0x000ea400080011ff */
[----:B--2---:R-:W-:Y:S05]  /*1970*/  @!P0 BRA `(.L_x_24) ;  /* 0x0000007000848947 */ /* 0x004fea0003800000 */
.L_x_152:
[----:B------:R-:W-:Y:S01]  /*1980*/  VIADD R10, R10, 0x1 ;  /* 0x000000010a0a7836 */ /* 0x000fe20000000000 */
[----:B------:R2:W-:Y:S04]  /*1990*/  SYNCS.ARRIVE.TRANS64.A1T0 RZ, [R3+URZ+0x120], RZ ;  /* 0x000120ff03ff79a7 */ /* 0x0005e800081000ff */
[----:B------:R-:W-:-:S04]  /*19a0*/  ISETP.NE.AND P0, PT, R10, 0x2, PT ;  /* 0x000000020a00780c */ /* 0x000fc80003f05270 */
[----:B------:R-:W-:Y:S02]  /*19b0*/  SEL R10, R10, RZ, P0 ;  /* 0x000000ff0a0a7207 */ /* 0x000fe40000000000 */
[----:B--2---:R-:W-:-:S04]  /*19c0*/  SEL R3, RZ, 0x1, P0 ;  /* 0x00000001ff037807 */ /* 0x004fc80000000000 */
[----:B------:R-:W-:-:S07]  /*19d0*/  LOP3.LUT R8, R8, R3, RZ, 0x3c, !PT ;  /* 0x0000000308087212 */ /* 0x000fce00078e3cff */
.L_x_23:
[----:B------:R-:W-:Y:S01]  /*19e0*/  UMOV UR6, 0x400 ;  /* 0x0000040000067882 */ /* 0x000fe20000000000 */
[----:B------:R-:W-:Y:S01]  /*19f0*/  LEA.HI R3, R21, R21, RZ, 0x1 ;  /* 0x0000001515037211 */ /* 0x000fe200078f08ff */
[----:B-1----:R-:W-:Y:S01]  /*1a00*/  ULEA UR6, UR37, UR6, 0x18 ;  /* 0x0000000625067291 */ /* 0x002fe2000f8ec0ff */
[----:B------:R-:W-:Y:S01]  /*1a10*/  SHF.L.U32 R2, R15, 0x1f, RZ ;  /* 0x0000001f0f027819 */ /* 0x000fe200000006ff */
[----:B------:R-:W-:Y:S01]  /*1a20*/  UISETP.GE.U32.AND UP0, UPT, UR13, 0x7f, UPT ;  /* 0x0000007f0d00788c */ /* 0x000fe2000bf06070 */
[C---:B------:R-:W-:Y:S01]  /*1a30*/  R2UR UR9, R16.reuse ;  /* 0x00000000100972ca */ /* 0x040fe200000e0000 */
[----:B------:R-:W-:Y:S01]  /*1a40*/  ULEA UR8, UR26, UR6, 0x3 ;  /* 0x000000061a087291 */ /* 0x000fe2000f8e18ff */
[----:B------:R-:W-:Y:S01]  /*1a50*/  IMAD.SHL.U32 R3, R3, 0x40, RZ ;  /* 0x0000004003037824 */ /* 0x000fe200078e00ff */
[----:B------:R-:W-:Y:S01]  /*1a60*/  R2UR UR10, R16 ;  /* 0x00000000100a72ca */ /* 0x000fe200000e0000 */
[----:B------:R-:W-:-:S03]  /*1a70*/  UMOV UR28, URZ ;  /* 0x000000ff001c7c82 */ /* 0x000fc60008000000 */
[----:B------:R-:W-:-:S03]  /*1a80*/  R2UR UR35, R3 ;  /* 0x00000000032372ca */ /* 0x000fc600000e0000 */
[----:B------:R1:W2:Y:S01]  /*1a90*/  SYNCS.PHASECHK.TRANS64.TRYWAIT P0, [UR8+0x38], R2 ;  /* 0x00003802ff0075a7 */ /* 0x0002a20008001108 */
[----:B------:R-:W-:-:S09]  /*1aa0*/  R2UR UR8, R20 ;  /* 0x00000000140872ca */ /* 0x000fd200000e0000 */
[----:B------:R-:W-:-:S04]  /*1ab0*/  ULOP3.LUT UR35, UR9, 0xffffff80, UR35, 0xf8, !UPT ;  /* 0xffffff8009237892 */ /* 0x000fc8000f8ef823 */
[----:B------:R-:W-:Y:S01]  /*1ac0*/  ULEA UR10, UR8, UR10, 0x7 ;  /* 0x0000000a080a7291 */ /* 0x000fe2000f8e38ff */
[----:B------:R-:W-:Y:S11]  /*1ad0*/  BRA.U !UP0, `(.L_x_25) ;  /* 0x0000000108cc7547 */ /* 0x000ff6000b800000 */
[----:B------:R-:W-:Y:S01]  /*1ae0*/  UMOV UR16, UR24 ;  /* 0x0000001800107c82 */ /* 0x000fe20008000000 */
[----:B------:R-:W-:Y:S01]  /*1af0*/  UMOV UR20, UR26 ;  /* 0x0000001a00147c82 */ /* 0x000fe20008000000 */
[----:B------:R-:W-:Y:S01]  /*1b00*/  UMOV UR34, URZ ;  /* 0x000000ff00227c82 */ /* 0x000fe20008000000 */
[----:B------:R-:W-:-:S05]  /*1b10*/  UMOV UR11, UR5 ;  /* 0x00000005000b7c82 */ /* 0x000fca0008000000 */
.L_x_31:
[----:B------:R-:W-:Y:S01]  /*1b20*/  ULEA UR33, UR20, UR6, 0x3 ;  /* 0x0000000614217291 */ /* 0x000fe2000f8e18ff */
[----:B------:R-:W-:Y:S01]  /*1b30*/  @P5 MOV R3, 0x8000 ;  /* 0x0000800000035802 */ /* 0x000fe20000000f00 */
[----:B-12-4-:R-:W-:Y:S10]  /*1b40*/  @P0 BRA `(.L_x_26) ;  /* 0x00000000000c0947 */ /* 0x016ff40003800000 */
[----:B------:R-:W-:-:S04]  /*1b50*/  SHF.L.U32 R5, R15, 0x1f, RZ ;  /* 0x0000001f0f057819 */ /* 0x000fc800000006ff */
[----:B------:R-:W2:Y:S02]  /*1b60*/  SYNCS.PHASECHK.TRANS64.TRYWAIT P0, [UR33+0x38], R5 ;  /* 0x00003805ff0075a7 */ /* 0x000ea40008001121 */
[----:B--2---:R-:W-:Y:S05]  /*1b70*/  @!P0 BRA `(.L_x_27) ;  /* 0x0000007000188947 */ /* 0x004fea0003800000 */
.L_x_26:
[----:B------:R2:W-:Y:S01]  /*1b80*/  @P5 SYNCS.ARRIVE.TRANS64 RZ, [UR33], R3 ;  /* 0x00000003ffff59a7 */ /* 0x0005e20008000021 */
[----:B------:R-:W-:Y:S02]  /*1b90*/  ULOP3.LUT UR8, UR25, 0x2, URZ, 0xfc, !UPT ;  /* 0x0000000219087892 */ /* 0x000fe4000f8efcff */
[----:B------:R-:W-:Y:S02]  /*1ba0*/  UIADD3 UR16, UPT, UPT, UR16, 0x1, URZ ;  /* 0x0000000110107890 */ /* 0x000fe4000fffe0ff */
[----:B------:R-:W-:Y:S02]  /*1bb0*/  UISETP.NE.AND UP0, UPT, UR8, 0x2, UPT ;  /* 0x000000020800788c */ /* 0x000fe4000bf05270 */
[----:B------:R-:W-:-:S07]  /*1bc0*/  UISETP.NE.AND UP2, UPT, UR16, 0x1, UPT ;  /* 0x000000011000788c */ /* 0x000fce000bf45270 */
[----:B------:R-:W-:Y:S05]  /*1bd0*/  BRA.U UP0, `(.L_x_28) ;  /* 0x0000000100047547 */ /* 0x000fea000b800000 */
[----:B------:R-:W-:Y:S05]  /*1be0*/  BPT.TRAP 0x1 ;  /* 0x000000040000795c */ /* 0x000fea0000300000 */
.L_x_28:
[----:B------:R-:W-:Y:S04]  /*1bf0*/  BSSY.RECONVERGENT B0, `(.L_x_29) ;  /* 0x0000003000007945 */ /* 0x000fe80003800200 */
[----:B------:R-:W-:Y:S05]  /*1c00*/  @!P4 BRA `(.L_x_30) ;  /* 0x000000000004c947 */ /* 0x000fea0003800000 */
[----:B------:R-:W-:Y:S05]  /*1c10*/  BPT.TRAP 0x1 ;  /* 0x000000040000795c */ /* 0x000fea0000300000 */
.L_x_30:
[----:B------:R-:W-:Y:S05]  /*1c20*/  BSYNC.RECONVERGENT B0 ;  /* 0x0000000000007941 */ /* 0x000fea0003800200 */
.L_x_29:
[----:B------:R-:W-:Y:S02]  /*1c30*/  UIADD3 UR26, UPT, UPT, UR20, 0x1, URZ ;  /* 0x00000001141a7890 */ /* 0x000fe4000fffe0ff */
[----:B------:R-:W-:Y:S02]  /*1c40*/  ULEA UR32, UR20, UR6, 0xd ;  /* 0x0000000614207291 */ /* 0x000fe4000f8e68ff */
[----:B------:R-:W-:Y:S02]  /*1c50*/  UISETP.NE.AND UP0, UPT, UR26, 0x7, UPT ;  /* 0x000000071a00788c */ /* 0x000fe4000bf05270 */
[----:B------:R-:W-:Y:S02]  /*1c60*/  UIADD3 UR38, UP1, UPT, UR22, 0x80, URZ ;  /* 0x0000008016267890 */ /* 0x000fe4000ff3e0ff */
[----:B------:R-:W-:Y:S02]  /*1c70*/  USEL UR9, URZ, 0x1, UP0 ;  /* 0x00000001ff097887 */ /* 0x000fe40008000000 */
[----:B------:R-:W-:-:S02]  /*1c80*/  USEL UR26, UR26, URZ, UP0 ;  /* 0x000000ff1a1a7287 */ /* 0x000fc40008000000 */
[----:B------:R-:W-:Y:S02]  /*1c90*/  UIADD3 UR30, UP0, UPT, UR22, 0x180, URZ ;  /* 0x00000180161e7890 */ /* 0x000fe4000ff1e0ff */
[----:B------:R-:W-:Y:S01]  /*1ca0*/  ULEA UR8, UR26, UR6, 0x3 ;  /* 0x000000061a087291 */ /* 0x000fe2000f8e18ff */
[----:B------:R-:W-:Y:S01]  /*1cb0*/  LOP3.LUT R15, R15, UR9, RZ, 0x3c, !PT ;  /* 0x000000090f0f7c12 */ /* 0x000fe2000f8e3cff */
[----:B------:R-:W-:Y:S02]  /*1cc0*/  ULOP3.LUT UR33, UR33, 0xfefffff8, URZ, 0xc0, !UPT ;  /* 0xfefffff821217892 */ /* 0x000fe4000f8ec0ff */
[----:B------:R-:W-:Y:S01]  /*1cd0*/  UIADD3.X UR39, UPT, UPT, URZ, UR23, URZ, UP1, !UPT ;  /* 0x00000017ff277290 */ /* 0x000fe20008ffe4ff */
[----:B-1----:R-:W-:Y:S01]  /*1ce0*/  SHF.L.U32 R2, R15, 0x1f, RZ ;  /* 0x0000001f0f027819 */ /* 0x002fe200000006ff */
[----:B------:R-:W-:Y:S02]  /*1cf0*/  UIADD3 UR32, UPT, UPT, UR32, 0x4300, URZ ;  /* 0x0000430020207890 */ /* 0x000fe4000fffe0ff */
[----:B------:R-:W-:Y:S01]  /*1d00*/  UIADD3.X UR31, UPT, UPT, URZ, UR23, URZ, UP0, !UPT ;  /* 0x00000017ff1f7290 */ /* 0x000fe200087fe4ff */
[----:B------:R4:W1:Y:S01]  /*1d10*/  SYNCS.PHASECHK.TRANS64.TRYWAIT P0, [UR8+0x38], R2 ;  /* 0x00003802ff0075a7 */ /* 0x0008620008001108 */
[----:B------:R-:W-:-:S02]  /*1d20*/  ULEA UR8, UR20, UR7, 0xc ;  /* 0x0000000714087291 */ /* 0x000fc4000f8e60ff */
[----:B------:R-:W-:Y:S02]  /*1d30*/  UPRMT UR17, URZ, 0x5410, UR4 ;  /* 0x00005410ff117896 */ /* 0x000fe40008000004 */
[----:B------:R-:W-:Y:S01]  /*1d40*/  ULEA UR8, UR8, UR6, 0x1 ;  /* 0x0000000608087291 */ /* 0x000fe2000f8e08ff */
[----:B------:R-:W-:Y:S01]  /*1d50*/  UMOV UR18, 0x0 ;  /* 0x0000000000127882 */ /* 0x000fe20000000000 */
[----:B------:R-:W-:Y:S02]  /*1d60*/  UMOV UR19, 0x10000000 ;  /* 0x1000000000137882 */ /* 0x000fe40000000000 */
[----:B------:R-:W-:Y:S01]  /*1d70*/  UIADD3 UR8, UPT, UPT, UR8, 0x12300, URZ ;  /* 0x0001230008087890 */ /* 0x000fe2000fffe0ff */
[----:B------:R2:W-:Y:S01]  /*1d80*/  UTMALDG.3D.2CTA [UR32], [UR38], desc[UR18] ;  /* 0x00001220260075b4 */ /* 0x0005e20008211000 */
[----:B------:R-:W-:Y:S01]  /*1d90*/  UMOV UR12, UR36 ;  /* 0x00000024000c7c82 */ /* 0x000fe20008000000 */
[----:B------:R-:W-:Y:S01]  /*1da0*/  UMOV UR9, UR33 ;  /* 0x0000002100097c82 */ /* 0x000fe20008000000 */
[----:B------:R-:W-:Y:S01]  /*1db0*/  UMOV UR28, UR21 ;  /* 0x00000015001c7c82 */ /* 0x000fe20008000000 */
[----:B------:R-:W-:-:S04]  /*1dc0*/  UMOV UR20, UR26 ;  /* 0x0000001a00147c82 */ /* 0x000fc80008000000 */
[----:B------:R3:W-:Y:S01]  /*1dd0*/  UTMALDG.3D.MULTICAST.2CTA [UR8], [UR30], UR17, desc[UR18] ;  /* 0x000012081e0073b4 */ /* 0x0007e20008211811 */
[----:B--2---:R-:W-:Y:S02]  /*1de0*/  UIADD3 UR34, UPT, UPT, UR34, 0x40, URZ ;  /* 0x0000004022227890 */ /* 0x004fe4000fffe0ff */
[----:B---3--:R-:W-:Y:S01]  /*1df0*/  UIADD3 UR11, UPT, UPT, UR11, 0x40, URZ ;  /* 0x000000400b0b7890 */ /* 0x008fe2000fffe0ff */
[----:B------:R-:W-:Y:S11]  /*1e00*/  BRA.U UP2, `(.L_x_31) ;  /* 0xfffffffd02447547 */ /* 0x000ff6000b83ffff */
.L_x_25:
[----:B------:R-:W-:Y:S01]  /*1e10*/  ULEA UR8, UR26, UR6, 0x3 ;  /* 0x000000061a087291 */ /* 0x000fe2000f8e18ff */
[----:B-1--4-:R-:W-:Y:S01]  /*1e20*/  SHF.L.U32 R2, R15, 0x1f, RZ ;  /* 0x0000001f0f027819 */ /* 0x012fe200000006ff */
[----:B------:R-:W-:Y:S01]  /*1e30*/  @!P1 SYNCS.ARRIVE.TRANS64.A1T0 RZ, [UR6+0xb8], RZ ;  /* 0x0000b8ffffff99a7 */ /* 0x000fe20008100006 */
[----:B------:R-:W-:-:S06]  /*1e40*/  UISETP.GT.AND UP0, UPT, UR15, UR14, UPT ;  /* 0x0000000e0f00728c */ /* 0x000fcc000bf04270 */
[----:B--2---:R1:W2:Y:S03]  /*1e50*/  SYNCS.PHASECHK.TRANS64.TRYWAIT P0, [UR8+0x38], R2 ;  /* 0x00003802ff0075a7 */ /* 0x0042a60008001108 */
[----:B------:R-:W-:Y:S05]  /*1e60*/  BRA.U !UP0, `(.L_x_32) ;  /* 0x0000000108c87547 */ /* 0x000fea000b800000 */
[----:B------:R-:W-:Y:S01]  /*1e70*/  UIADD3 UR30, UPT, UPT, UR27, UR28, URZ ;  /* 0x0000001c1b1e7290 */ /* 0x000fe2000fffe0ff */
[----:B------:R-:W-:-:S11]  /*1e80*/  UMOV UR31, UR26 ;  /* 0x0000001a001f7c82 */ /* 0x000fd60008000000 */
.L_x_38:
[----:B------:R-:W-:Y:S01]  /*1e90*/  ULEA UR17, UR31, UR6, 0x3 ;  /* 0x000000061f117291 */ /* 0x000fe2000f8e18ff */
[----:B--2---:R-:W-:Y:S01]  /*1ea0*/  @P5 MOV R3, 0x8000 ;  /* 0x0000800000035802 */ /* 0x004fe20000000f00 */
[----:B-12---:R-:W-:Y:S10]  /*1eb0*/  @P0 BRA `(.L_x_33) ;  /* 0x00000000000c0947 */ /* 0x006ff40003800000 */
[----:B------:R-:W-:-:S04]  /*1ec0*/  SHF.L.U32 R5, R15, 0x1f, RZ ;  /* 0x0000001f0f057819 */ /* 0x000fc800000006ff */
[----:B------:R-:W2:Y:S02]  /*1ed0*/  SYNCS.PHASECHK.TRANS64.TRYWAIT P0, [UR17+0x38], R5 ;  /* 0x00003805ff0075a7 */ /* 0x000ea40008001111 */
[----:B--2---:R-:W-:Y:S05]  /*1ee0*/  @!P0 BRA `(.L_x_34) ;  /* 0x0000006c00548947 */ /* 0x004fea0003800000 */
.L_x_33:
[----:B------:R2:W-:Y:S01]  /*1ef0*/  @P5 SYNCS.ARRIVE.TRANS64 RZ, [UR17], R3 ;  /* 0x00000003ffff59a7 */ /* 0x0005e20008000011 */
[----:B------:R-:W-:-:S04]  /*1f00*/  ULOP3.LUT UR8, UR25, 0x2, URZ, 0xfc, !UPT ;  /* 0x0000000219087892 */ /* 0x000fc8000f8efcff */
[----:B------:R-:W-:-:S09]  /*1f10*/  UISETP.NE.AND UP0, UPT, UR8, 0x2, UPT ;  /* 0x000000020800788c */ /* 0x000fd2000bf05270 */
[----:B------:R-:W-:Y:S05]  /*1f20*/  BRA.U UP0, `(.L_x_35) ;  /* 0x0000000100047547 */ /* 0x000fea000b800000 */
[----:B------:R-:W-:Y:S05]  /*1f30*/  BPT.TRAP 0x1 ;  /* 0x000000040000795c */ /* 0x000fea0000300000 */
.L_x_35:
[----:B------:R-:W-:Y:S04]  /*1f40*/  BSSY.RECONVERGENT B0, `(.L_x_36) ;  /* 0x0000003000007945 */ /* 0x000fe80003800200 */
[----:B------:R-:W-:Y:S05]  /*1f50*/  @!P4 BRA `(.L_x_37) ;  /* 0x000000000004c947 */ /* 0x000fea0003800000 */
[----:B------:R-:W-:Y:S05]  /*1f60*/  BPT.TRAP 0x1 ;  /* 0x000000040000795c */ /* 0x000fea0000300000 */
.L_x_37:
[----:B------:R-:W-:Y:S05]  /*1f70*/  BSYNC.RECONVERGENT B0 ;  /* 0x0000000000007941 */ /* 0x000fea0003800200 */
.L_x_36:
        /* <DEDUP_REMOVED lines=9> */
[----:B------:R-:W-:Y:S02]  /*2010*/  USHF.L.U32 UR18, UR28, 0x6, URZ ;  /* 0x000000061c127899 */ /* 0x000fe400080006ff */
[----:B------:R-:W-:Y:S01]  /*2020*/  ULOP3.LUT UR17, UR17, 0xfefffff8, URZ, 0xc0, !UPT ;  /* 0xfefffff811117892 */ /* 0x000fe2000f8ec0ff */
[----:B-1----:R-:W-:Y:S01]  /*2030*/  SHF.L.U32 R2, R15, 0x1f, RZ ;  /* 0x0000001f0f027819 */ /* 0x002fe200000006ff */
[----:B------:R-:W-:Y:S02]  /*2040*/  UIADD3.X UR41, UPT, UPT, URZ, UR23, URZ, UP1, !UPT ;  /* 0x00000017ff297290 */ /* 0x000fe40008ffe4ff */
[----:B------:R-:W-:Y:S01]  /*2050*/  UIADD3 UR16, UPT, UPT, UR16, 0x4300, URZ ;  /* 0x0000430010107890 */ /* 0x000fe2000fffe0ff */
[----:B------:R4:W1:Y:S01]  /*2060*/  SYNCS.PHASECHK.TRANS64.TRYWAIT P0, [UR8+0x38], R2 ;  /* 0x00003802ff0075a7 */ /* 0x0008620008001108 */
[----:B------:R-:W-:-:S02]  /*2070*/  ULEA UR8, UR31, UR7, 0xc ;  /* 0x000000071f087291 */ /* 0x000fc4000f8e60ff */
[----:B------:R-:W-:Y:S02]  /*2080*/  UIADD3 UR11, UPT, UPT, UR5, UR18, URZ ;  /* 0x00000012050b7290 */ /* 0x000fe4000fffe0ff */
[----:B------:R-:W-:Y:S02]  /*2090*/  ULEA UR8, UR8, UR6, 0x1 ;  /* 0x0000000608087291 */ /* 0x000fe4000f8e08ff */
[----:B------:R-:W-:Y:S02]  /*20a0*/  UPRMT UR29, URZ, 0x5410, UR4 ;  /* 0x00005410ff1d7896 */ /* 0x000fe40008000004 */
[----:B------:R-:W-:Y:S02]  /*20b0*/  UIADD3 UR8, UPT, UPT, UR8, 0x12300, URZ ;  /* 0x0001230008087890 */ /* 0x000fe4000fffe0ff */
[----:B------:R-:W-:Y:S01]  /*20c0*/  UIADD3.X UR39, UPT, UPT, URZ, UR23, URZ, UP0, !UPT ;  /* 0x00000017ff277290 */ /* 0x000fe200087fe4ff */
[----:B------:R-:W-:Y:S01]  /*20d0*/  UMOV UR32, 0x0 ;  /* 0x0000000000207882 */ /* 0x000fe20000000000 */
[----:B------:R-:W-:Y:S01]  /*20e0*/  UMOV UR33, 0x10000000 ;  /* 0x1000000000217882 */ /* 0x000fe20000000000 */
[----:B------:R-:W-:Y:S01]  /*20f0*/  UMOV UR19, UR35 ;  /* 0x0000002300137c82 */ /* 0x000fe20008000000 */
[----:B------:R-:W-:Y:S01]  /*2100*/  UMOV UR20, UR36 ;  /* 0x0000002400147c82 */ /* 0x000fe20008000000 */
[----:B------:R-:W-:Y:S01]  /*2110*/  UMOV UR12, UR36 ;  /* 0x00000024000c7c82 */ /* 0x000fe20008000000 */
[----:B------:R-:W-:Y:S01]  /*2120*/  UMOV UR9, UR17 ;  /* 0x0000001100097c82 */ /* 0x000fe20008000000 */
[----:B------:R4:W-:Y:S01]  /*2130*/  UTMALDG.3D.2CTA [UR16], [UR40], desc[UR32] ;  /* 0x00002010280075b4 */ /* 0x0009e20008211000 */
[----:B------:R-:W-:Y:S01]  /*2140*/  UIADD3 UR28, UPT, UPT, UR28, 0x1, URZ ;  /* 0x000000011c1c7890 */ /* 0x000fe2000fffe0ff */
[----:B------:R-:W-:-:S03]  /*2150*/  UMOV UR31, UR26 ;  /* 0x0000001a001f7c82 */ /* 0x000fc60008000000 */
[----:B------:R-:W-:Y:S01]  /*2160*/  UISETP.NE.AND UP0, UPT, UR28, UR30, UPT ;  /* 0x0000001e1c00728c */ /* 0x000fe2000bf05270 */
[----:B------:R4:W-:Y:S08]  /*2170*/  UTMALDG.3D.MULTICAST.2CTA [UR8], [UR38], UR29, desc[UR32] ;  /* 0x00002008260073b4 */ /* 0x0009f0000821181d */
[----:B----4-:R-:W-:Y:S05]  /*2180*/  BRA.U UP0, `(.L_x_38) ;  /* 0xfffffffd00407547 */ /* 0x010fea000b83ffff */
.L_x_32:
[----:B-1----:R-:W-:Y:S01]  /*2190*/  LEA R2, R14, UR6, 0x3 ;  /* 0x000000060e027c11 */ /* 0x002fe2000f8e18ff */
[----:B------:R-:W-:Y:S01]  /*21a0*/  NOP ;  /* 0x0000000000007918 */ /* 0x000fe20000000000 */
[----:B--2---:R-:W-:Y:S02]  /*21b0*/  SHF.L.U32 R3, R12, 0x1f, RZ ;  /* 0x0000001f0c037819 */ /* 0x004fe400000006ff */
[----:B------:R-:W-:Y:S02]  /*21c0*/  LEA R4, R14, UR6, 0x4 ;  /* 0x000000060e047c11 */ /* 0x000fe4000f8e20ff */
[----:B------:R-:W1:Y:S02]  /*21d0*/  SYNCS.PHASECHK.TRANS64.TRYWAIT P0, [R2+URZ+0xc0], R3 ;  /* 0x0000c003020075a7 */ /* 0x000e6400080011ff */
[----:B-1----:R-:W-:Y:S05]  /*21e0*/  @!P0 BRA `(.L_x_39) ;  /* 0x0000006800ac8947 */ /* 0x002fea0003800000 */
.L_x_155:
[----:B------:R-:W2:Y:S01]  /*21f0*/  LDS.128 R4, [R4+0x150] ;  /* 0x0001500004047984 */ /* 0x000ea20000000c00 */
[----:B------:R-:W-:Y:S01]  /*2200*/  ISETP.GE.AND P0, PT, R26, 0x1, PT ;  /* 0x000000011a00780c */ /* 0x000fe20003f06270 */
[----:B-1----:R-:W-:Y:S01]  /*2210*/  VIADD R2, R2, 0xd0 ;  /* 0x000000d002027836 */ /* 0x002fe20000000000 */
[----:B------:R-:W-:Y:S01]  /*2220*/  @!PT LDS RZ, [RZ] ;  /* 0x00000000fffff984 */ /* 0x000fe20000000800 */
[----:B------:R-:W-:Y:S01]  /*2230*/  @!PT LDS RZ, [RZ] ;  /* 0x00000000fffff984 */ /* 0x000fe20000000800 */
[----:B------:R-:W-:Y:S01]  /*2240*/  @!PT LDS RZ, [RZ] ;  /* 0x00000000fffff984 */ /* 0x000fe20000000800 */
[----:B------:R-:W-:Y:S01]  /*2250*/  @!PT LDS RZ, [RZ] ;  /* 0x00000000fffff984 */ /* 0x000fe20000000800 */
[----:B------:R1:W-:Y:S06]  /*2260*/  MEMBAR.ALL.CTA ;  /* 0x0000000000007992 */ /* 0x0003ec0000008000 */
[----:B-1----:R-:W1:Y:S01]  /*2270*/  FENCE.VIEW.ASYNC.S ;  /* 0x00000000000073c6 */ /* 0x002e620000000000 */
[----:B------:R-:W-:-:S04]  /*2280*/  PRMT R2, RZ, 0x654, R2 ;  /* 0x00000654ff027816 */ /* 0x000fc80000000002 */
[----:B-1----:R1:W-:Y:S01]  /*2290*/  SYNCS.ARRIVE.TRANS64.RED.A1T0 RZ, [R2+URZ], RZ ;  /* 0x000000ff02ff79a7 */ /* 0x0023e200081004ff */
[----:B--2---:R-:W-:-:S13]  /*22a0*/  LOP3.LUT P2, RZ, R6, 0x1, RZ, 0xc0, !PT ;  /* 0x0000000106ff7812 */ /* 0x004fda000784c0ff */
[----:B------:R-:W-:Y:S01]  /*22b0*/  @P2 SHF.R.U32.HI R3, RZ, 0x10, R5 ;  /* 0x00000010ff032819 */ /* 0x000fe20000011605 */
[----:B------:R-:W-:Y:S01]  /*22c0*/  VOTEU.ANY UP0, P2 ;  /* 0x0000000000ff7886 */ /* 0x000fe20001000100 */
[----:B------:R-:W-:Y:S02]  /*22d0*/  @P2 MOV R13, R4 ;  /* 0x00000004000d2202 */ /* 0x000fe40000000f00 */
[----:B------:R-:W-:Y:S02]  /*22e0*/  @P2 R2UR.BROADCAST UR8, R3 ;  /* 0x00000000030822ca */ /* 0x000fe400008e0000 */
[----:B------:R-:W-:-:S11]  /*22f0*/  @P2 LOP3.LUT R11, R5, 0xffff, RZ, 0xc0, !PT ;  /* 0x0000ffff050b2812 */ /* 0x000fd600078ec0ff */
[----:B------:R-:W-:Y:S01]  /*2300*/  @UP0 UMOV UR36, UR8 ;  /* 0x0000000800240c82 */ /* 0x000fe20008000000 */
[----:B-1----:R-:W-:Y:S05]  /*2310*/  @!P0 BRA `(.L_x_40) ;  /* 0x0000000000b88947 */ /* 0x002fea0003800000 */
[----:B------:R-:W3:Y:S01]  /*2320*/  LDC.64 R4, c[0x0][0xb18] ;  /* 0x0002c600ff047b82 */ /* 0x000ee20000000a00 */
[----:B------:R-:W-:-:S07]  /*2330*/  ISETP.NE.AND P3, PT, R26, 0x1, PT ;  /* 0x000000011a00780c */ /* 0x000fce0003f65270 */
[----:B------:R-:W1:Y:S08]  /*2340*/  LDC.64 R6, c[0x0][0xb10] ;  /* 0x0002c400ff067b82 */ /* 0x000e700000000a00 */
[----:B------:R-:W2:Y:S08]  /*2350*/  LDC R17, c[0x0][0xb20] ;  /* 0x0002c800ff117b82 */ /* 0x000eb00000000800 */
[----:B------:R-:W4:Y:S01]  /*2360*/  LDC R18, c[0x0][0xb0c] ;  /* 0x0002c300ff127b82 */ /* 0x000f220000000800 */
[----:B---3--:R-:W-:Y:S01]  /*2370*/  IMAD.HI.U32 R22, R0, R5, RZ ;  /* 0x0000000500167227 */ /* 0x008fe200078e00ff */
[----:B------:R-:W-:-:S06]  /*2380*/  ISETP.NE.AND P0, PT, R4, 0x1, PT ;  /* 0x000000010400780c */ /* 0x000fcc0003f05270 */
[----:B------:R-:W3:Y:S01]  /*2390*/  LDC.64 R2, c[0x0][0xb28] ;  /* 0x0002ca00ff027b82 */ /* 0x000ee20000000a00 */
[----:B-1----:R-:W-:-:S04]  /*23a0*/  IMAD.HI.U32 R20, R9, R6, RZ ;  /* 0x0000000609147227 */ /* 0x002fc800078e00ff */
[----:B------:R-:W-:Y:S01]  /*23b0*/  IMAD.HI.U32 R24, R13, R6, RZ ;  /* 0x000000060d187227 */ /* 0x000fe200078e00ff */
[----:B------:R-:W-:Y:S02]  /*23c0*/  SHF.R.U32.HI R20, RZ, R7, R20 ;  /* 0x00000007ff147219 */ /* 0x000fe40000011614 */
[----:B--2---:R-:W-:Y:S01]  /*23d0*/  SHF.R.U32.HI R19, RZ, R17, R22 ;  /* 0x00000011ff137219 */ /* 0x004fe20000011616 */
[----:B------:R-:W-:Y:S01]  /*23e0*/  IMAD.HI.U32 R22, R11, R5, RZ ;  /* 0x000000050b167227 */ /* 0x000fe200078e00ff */
[----:B------:R-:W-:Y:S02]  /*23f0*/  SHF.R.U32.HI R24, RZ, R7, R24 ;  /* 0x00000007ff187219 */ /* 0x000fe40000011618 */
[----:B------:R-:W-:Y:S02]  /*2400*/  SEL R19, R0, R19, !P0 ;  /* 0x0000001300137207 */ /* 0x000fe40004000000 */
[----:B------:R-:W-:Y:S02]  /*2410*/  SHF.R.U32.HI R22, RZ, R17, R22 ;  /* 0x00000011ff167219 */ /* 0x000fe40000011616 */
[----:B----4-:R-:W-:-:S02]  /*2420*/  ISETP.NE.AND P1, PT, R18, 0x1, PT ;  /* 0x000000011200780c */ /* 0x010fc40003f25270 */
[----:B------:R-:W-:Y:S02]  /*2430*/  SEL R5, R11, R22, !P0 ;  /* 0x000000160b057207 */ /* 0x000fe40004000000 */
[----:B------:R-:W-:Y:S02]  /*2440*/  SEL R21, R9, R20, !P1 ;  /* 0x0000001409157207 */ /* 0x000fe40004800000 */
[----:B------:R-:W-:Y:S01]  /*2450*/  SEL R7, R13, R24, !P1 ;  /* 0x000000180d077207 */ /* 0x000fe20004800000 */
[----:B---3--:R-:W-:Y:S01]  /*2460*/  IMAD.HI.U32 R20, R19, R2, RZ ;  /* 0x0000000213147227 */ /* 0x008fe200078e00ff */
[----:B------:R-:W-:-:S03]  /*2470*/  IADD3 R17, PT, PT, -R5, RZ, RZ ;  /* 0x000000ff05117210 */ /* 0x000fc60007ffe1ff */
        /* <DEDUP_REMOVED lines=11> */
[----:B------:R-:W-:-:S04]  /*2530*/  @!P0 IMAD.HI.U32 R20, R7, R2, RZ ;  /* 0x0000000207148227 */ /* 0x000fc800078e00ff */
[----:B------:R-:W-:Y:S01]  /*2540*/  IMAD.MOV R2, RZ, RZ, -R6 ;  /* 0x000000ffff027224 */ /* 0x000fe200078e0a06 */
[----:B------:R-:W-:-:S03]  /*2550*/  @!P0 SHF.R.U32.HI R20, RZ, R3, R20 ;  /* 0x00000003ff148219 */ /* 0x000fc60000011614 */
[----:B------:R-:W-:Y:S01]  /*2560*/  IMAD R2, R26, R2, R5 ;  /* 0x000000021a027224 */ /* 0x000fe200078e0205 */
        /* <DEDUP_REMOVED lines=9> */
.L_x_40:
[----:B------:R-:W1:Y:S02]  /*2600*/  LDCU UR8, c[0x0][0xb30] ;  /* 0x00016600ff0877ac */ /* 0x000e640008000800 */
[----:B-1----:R-:W-:-:S09]  /*2610*/  UISETP.NE.AND UP0, UPT, UR8, 0x1, UPT ;  /* 0x000000010800788c */ /* 0x002fd2000bf05270 */
[----:B------:R-:W-:Y:S05]  /*2620*/  BRA.U UP0, `(.L_x_41) ;  /* 0x0000000100407547 */ /* 0x000fea000b800000 */
[----:B------:R-:W1:Y:S08]  /*2630*/  LDC.64 R4, c[0x0][0xb10] ;  /* 0x0002c400ff047b82 */ /* 0x000e700000000a00 */
[----:B------:R-:W2:Y:S08]  /*2640*/  LDC.64 R2, c[0x0][0xb18] ;  /* 0x0002c600ff027b82 */ /* 0x000eb00000000a00 */
[----:B------:R-:W4:Y:S08]  /*2650*/  LDC R6, c[0x0][0xb20] ;  /* 0x0002c800ff067b82 */ /* 0x000f300000000800 */
[----:B------:R-:W3:Y:S01]  /*2660*/  LDC R18, c[0x0][0xb0c] ;  /* 0x0002c300ff127b82 */ /* 0x000ee20000000800 */
[----:B-1----:R-:W-:-:S05]  /*2670*/  IMAD.HI.U32 R4, R13, R4, RZ ;  /* 0x000000040d047227 */ /* 0x002fca00078e00ff */
[----:B------:R-:W-:Y:S01]  /*2680*/  SHF.R.U32.HI R4, RZ, R5, R4 ;  /* 0x00000005ff047219 */ /* 0x000fe20000011604 */
[----:B--2---:R-:W-:Y:S01]  /*2690*/  IMAD.HI.U32 R3, R11, R3, RZ ;  /* 0x000000030b037227 */ /* 0x004fe200078e00ff */
[----:B------:R-:W-:-:S04]  /*26a0*/  ISETP.NE.AND P0, PT, R2, 0x1, PT ;  /* 0x000000010200780c */ /* 0x000fc80003f05270 */
[----:B----4-:R-:W-:-:S04]  /*26b0*/  SHF.R.U32.HI R6, RZ, R6, R3 ;  /* 0x00000006ff067219 */ /* 0x010fc80000011603 */
[----:B------:R-:W-:Y:S02]  /*26c0*/  SEL R3, R11, R6, !P0 ;  /* 0x000000060b037207 */ /* 0x000fe40004000000 */
[----:B---3--:R-:W-:-:S04]  /*26d0*/  ISETP.NE.AND P1, PT, R18, 0x1, PT ;  /* 0x000000011200780c */ /* 0x008fc80003f25270 */
[----:B------:R-:W-:-:S05]  /*26e0*/  SEL R4, R13, R4, !P1 ;  /* 0x000000040d047207 */ /* 0x000fca0004800000 */
[----:B------:R-:W-:Y:S02]  /*26f0*/  IMAD.IADD R5, R3, 0x1, -R4 ;  /* 0x0000000103057824 */ /* 0x000fe400078e0a04 */
[----:B------:R-:W-:Y:S02]  /*2700*/  IMAD.IADD R3, R4, 0x1, -R3 ;  /* 0x0000000104037824 */ /* 0x000fe400078e0a03 */
[----:B------:R-:W-:Y:S02]  /*2710*/  IMAD R13, R5, R18, R13 ;  /* 0x00000012050d7224 */ /* 0x000fe400078e020d */
[----:B------:R-:W-:-:S07]  /*2720*/  IMAD R11, R3, R2, R11 ;  /* 0x00000002030b7224 */ /* 0x000fce00078e020b */
.L_x_41:
[----:B------:R-:W-:Y:S01]  /*2730*/  VIADD R14, R14, 0x1 ;  /* 0x000000010e0e7836 */ /* 0x000fe20000000000 */
[----:B------:R-:W-:Y:S01]  /*2740*/  PLOP3.LUT P1, PT, PT, PT, PT, 0x80, 0x8 ;  /* 0x000000000008781c */ /* 0x000fe20003f2f070 */
[----:B------:R-:W-:Y:S02]  /*2750*/  IMAD.IADD R21, R13, 0x1, R60 ;  /* 0x000000010d157824 */ /* 0x000fe400078e023c */
[----:B------:R-:W-:Y:S01]  /*2760*/  IMAD.IADD R20, R11, 0x1, R58 ;  /* 0x000000010b147824 */ /* 0x000fe200078e023a */
[----:B------:R-:W-:-:S04]  /*2770*/  ISETP.NE.AND P0, PT, R14, 0x2, PT ;  /* 0x000000020e00780c */ /* 0x000fc80003f05270 */
[----:B------:R-:W-:Y:S02]  /*2780*/  SEL R3, RZ, 0x1, P0 ;  /* 0x00000001ff037807 */ /* 0x000fe40000000000 */
[----:B------:R-:W-:Y:S02]  /*2790*/  SEL R14, R14, RZ, P0 ;  /* 0x000000ff0e0e7207 */ /* 0x000fe40000000000 */
[----:B------:R-:W-:Y:S01]  /*27a0*/  LOP3.LUT R12, R12, R3, RZ, 0x3c, !PT ;  /* 0x000000030c0c7212 */ /* 0x000fe200078e3cff */
[----:B------:R-:W-:Y:S06]  /*27b0*/  @P2 BRA `(.L_x_42) ;  /* 0xfffffff000482947 */ /* 0x000fec000383ffff */
[----:B------:R-:W-:Y:S01]  /*27c0*/  UIADD3 UR6, UPT, UPT, UR6, 0x38, URZ ;  /* 0x0000003806067890 */ /* 0x000fe2000fffe0ff */
[----:B------:R-:W-:-:S03]  /*27d0*/  SHF.L.U32 R3, R15, 0x1f, RZ ;  /* 0x0000001f0f037819 */ /* 0x000fc600000006ff */
[----:B------:R-:W-:-:S09]  /*27e0*/  ULEA UR4, UR26, UR6, 0x3 ;  /* 0x000000061a047291 */ /* 0x000fd2000f8e18ff */
[----:B------:R-:W1:Y:S02]  /*27f0*/  SYNCS.PHASECHK.TRANS64.TRYWAIT P0, [UR4], R3 ;  /* 0x00000003ff0075a7 */ /* 0x000e640008001104 */
[----:B-1----:R-:W-:Y:S05]  /*2800*/  @!P0 BRA `(.L_x_43) ;  /* 0x0000006400388947 */ /* 0x002fea0003800000 */
.L_x_157:
[----:B------:R-:W-:-:S04]  /*2810*/  UIADD3 UR5, UPT, UPT, UR26, 0x1, URZ ;  /* 0x000000011a057890 */ /* 0x000fc8000fffe0ff */
[----:B------:R-:W-:-:S04]  /*2820*/  UISETP.NE.AND UP0, UPT, UR5, 0x7, UPT ;  /* 0x000000070500788c */ /* 0x000fc8000bf05270 */
[----:B------:R-:W-:Y:S02]  /*2830*/  USEL UR7, URZ, 0x1, UP0 ;  /* 0x00000001ff077887 */ /* 0x000fe40008000000 */
[----:B------:R-:W-:-:S04]  /*2840*/  USEL UR5, UR5, URZ, UP0 ;  /* 0x000000ff05057287 */ /* 0x000fc80008000000 */
[----:B------:R-:W-:Y:S01]  /*2850*/  ULEA UR4, UR5, UR6, 0x3 ;  /* 0x0000000605047291 */ /* 0x000fe2000f8e18ff */
[----:B------:R-:W-:-:S04]  /*2860*/  LOP3.LUT R2, R15, UR7, RZ, 0x3c, !PT ;  /* 0x000000070f027c12 */ /* 0x000fc8000f8e3cff */
[----:B-1----:R-:W-:-:S04]  /*2870*/  SHF.L.U32 R3, R2, 0x1f, RZ ;  /* 0x0000001f02037819 */ /* 0x002fc800000006ff */
[----:B------:R-:W1:Y:S02]  /*2880*/  SYNCS.PHASECHK.TRANS64.TRYWAIT P0, [UR4], R3 ;  /* 0x00000003ff0075a7 */ /* 0x000e640008001104 */
[----:B-1----:R-:W-:Y:S05]  /*2890*/  @!P0 BRA `(.L_x_44) ;  /* 0x00000064002c8947 */ /* 0x002fea0003800000 */
.L_x_159:
        /* <DEDUP_REMOVED lines=9> */
.L_x_161:
        /* <DEDUP_REMOVED lines=9> */
.L_x_163:
        /* <DEDUP_REMOVED lines=9> */
.L_x_165:
        /* <DEDUP_REMOVED lines=9> */
.L_x_167:
[----:B------:R-:W-:-:S04]  /*2ae0*/  UIADD3 UR5, UPT, UPT, UR5, 0x1, URZ ;  /* 0x0000000105057890 */ /* 0x000fc8000fffe0ff */
[----:B------:R-:W-:-:S04]  /*2af0*/  UISETP.NE.AND UP0, UPT, UR5, 0x7, UPT ;  /* 0x000000070500788c */ /* 0x000fc8000bf05270 */
[----:B------:R-:W-:Y:S02]  /*2b00*/  USEL UR4, URZ, 0x1, UP0 ;  /* 0x00000001ff047887 */ /* 0x000fe40008000000 */
[----:B------:R-:W-:-:S04]  /*2b10*/  USEL UR5, UR5, URZ, UP0 ;  /* 0x000000ff05057287 */ /* 0x000fc80008000000 */
[----:B------:R-:W-:Y:S01]  /*2b20*/  ULEA UR5, UR5, UR6, 0x3 ;  /* 0x0000000605057291 */ /* 0x000fe2000f8e18ff */
[----:B-1----:R-:W-:-:S04]  /*2b30*/  LOP3.LUT R3, R2, UR4, RZ, 0x3c, !PT ;  /* 0x0000000402037c12 */ /* 0x002fc8000f8e3cff */
[----:B------:R-:W-:Y:S01]  /*2b40*/  SHF.L.U32 R3, R3, 0x1f, RZ ;  /* 0x0000001f03037819 */ /* 0x000fe200000006ff */
[----:B---3--:R-:W-:-:S07]  /*2b50*/  IMAD.U32 R0, RZ, RZ, UR5 ;  /* 0x00000005ff007e24 */ /* 0x008fce000f8e00ff */
.L_x_49:
[----:B-1----:R1:W2:Y:S02]  /*2b60*/  SYNCS.PHASECHK.TRANS64.TRYWAIT P0, [R0+URZ], R3 ;  /* 0x00000003000075a7 */ /* 0x0022a400080011ff */
[----:B--2---:R-:W-:Y:S05]  /*2b70*/  @!P0 NANOSLEEP.SYNCS 0x989680 ;  /* 0x009896800000895d */ /* 0x004fea0003900000 */
[----:B------:R-:W2:Y:S02]  /*2b80*/  @!P0 SYNCS.PHASECHK.TRANS64 P0, [R0+URZ], R3 ;  /* 0x00000003000085a7 */ /* 0x000ea400080010ff */
[----:B--2---:R-:W-:Y:S05]  /*2b90*/  @P0 EXIT ;  /* 0x000000000000094d */ /* 0x004fea0003800000 */
[----:B------:R-:W-:Y:S05]  /*2ba0*/  BRA `(.L_x_49) ;  /* 0xfffffffc00ec7947 */ /* 0x000fea000383ffff */
.L_x_22:
[----:B------:R-:W-:-:S04]  /*2bb0*/  UISETP.NE.AND UP0, UPT, UR37, URZ, UPT ;  /* 0x000000ff2500728c */ /* 0x000fc8000bf05270 */
[----:B------:R-:W-:-:S09]  /*2bc0*/  UISETP.NE.OR UP0, UPT, UR10, 0x1, UP0 ;  /* 0x000000010a00788c */ /* 0x000fd20008705670 */
[----:B------:R-:W-:Y:S05]  /*2bd0*/  BRA.U UP0, `(.L_x_50) ;  /* 0x00000005004c7547 */ /* 0x000fea000b800000 */
[----:B------:R-:W-:Y:S01]  /*2be0*/  HFMA2 R11, -RZ, RZ, 0, 0 ;  /* 0x00000000ff0b7431 */ /* 0x000fe200000001ff */
[----:B------:R-:W-:Y:S01]  /*2bf0*/  ISETP.GE.U32.AND P2, PT, R10, 0x4, PT ;  /* 0x000000040a00780c */ /* 0x000fe20003f46070 */
[----:B------:R-:W-:Y:S01]  /*2c00*/  IMAD.MOV.U32 R12, RZ, RZ, 0x1 ;  /* 0x00000001ff0c7424 */ /* 0x000fe200078e00ff */
[----:B------:R-:W-:Y:S01]  /*2c10*/  CS2R R8, SRZ ;  /* 0x0000000000087805 */ /* 0x000fe2000001ff00 */
[----:B------:R-:W-:Y:S01]  /*2c20*/  IMAD.MOV.U32 R3, RZ, RZ, RZ ;  /* 0x000000ffff037224 */ /* 0x000fe200078e00ff */
[----:B------:R-:W-:Y:S01]  /*2c30*/  UMOV UR4, 0x400 ;  /* 0x0000040000047882 */ /* 0x000fe20000000000 */
[----:B------:R-:W-:Y:S01]  /*2c40*/  UMOV UR6, URZ ;  /* 0x000000ff00067c82 */ /* 0x000fe20008000000 */
[----:B------:R-:W-:-:S12]  /*2c50*/  ULEA UR37, UR37, UR4, 0x18 ;  /* 0x0000000425257291 */ /* 0x000fd8000f8ec0ff */
.L_x_54:
[----:B------:R-:W-:Y:S02]  /*2c60*/  LEA R0, R3, UR37, 0x3 ;  /* 0x0000002503007c11 */ /* 0x000fe4000f8e18ff */
[----:B------:R-:W-:-:S03]  /*2c70*/  SHF.L.U32 R5, R8, 0x1f, RZ ;  /* 0x0000001f08057819 */ /* 0x000fc600000006ff */
[----:B------:R-:W-:Y:S01]  /*2c80*/  VIADD R4, R0, 0x130 ;  /* 0x0000013000047836 */ /* 0x000fe20000000000 */
[----:B------:R-:W1:Y:S02]  /*2c90*/  SYNCS.PHASECHK.TRANS64.TRYWAIT P0, [R0+URZ+0x120], R5 ;  /* 0x00012005000075a7 */ /* 0x000e6400080011ff */
[----:B-1----:R-:W-:Y:S05]  /*2ca0*/  @!P0 BRA `(.L_x_51) ;  /* 0x0000006000a08947 */ /* 0x002fea0003800000 */
.L_x_168:
[----:B------:R-:W-:Y:S01]  /*2cb0*/  ULEA UR5, UR6, UR37, 0x3 ;  /* 0x0000002506057291 */ /* 0x000fe2000f8e18ff */
[----:B------:R-:W-:Y:S01]  /*2cc0*/  PRMT R4, RZ, 0x654, R4 ;  /* 0x00000654ff047816 */ /* 0x000fe20000000004 */
[----:B-1----:R-:W-:Y:S01]  /*2cd0*/  @!P2 IMAD.MOV.U32 R5, RZ, RZ, 0x10 ;  /* 0x00000010ff05a424 */ /* 0x002fe200078e00ff */
[----:B------:R-:W-:Y:S01]  /*2ce0*/  SHF.L.U32 R7, R12, 0x1f, RZ ;  /* 0x0000001f0c077819 */ /* 0x000fe200000006ff */
[----:B------:R-:W-:Y:S01]  /*2cf0*/  UIADD3 UR4, UPT, UPT, UR5, 0xc0, URZ ;  /* 0x000000c005047890 */ /* 0x000fe2000fffe0ff */
[----:B------:R1:W-:Y:S05]  /*2d00*/  SYNCS.ARRIVE.TRANS64.RED.A1T0 RZ, [R4+URZ], RZ ;  /* 0x000000ff04ff79a7 */ /* 0x0003ea00081004ff */
[----:B------:R-:W-:Y:S01]  /*2d10*/  IMAD.U32 R13, RZ, RZ, UR4 ;  /* 0x00000004ff0d7e24 */ /* 0x000fe2000f8e00ff */
[----:B------:R-:W2:Y:S04]  /*2d20*/  SYNCS.PHASECHK.TRANS64.TRYWAIT P0, [UR5+0xd0], R7 ;  /* 0x0000d007ff0075a7 */ /* 0x000ea80008001105 */
[----:B------:R-:W-:Y:S01]  /*2d30*/  PRMT R13, R10, 0x654, R13 ;  /* 0x000006540a0d7816 */ /* 0x000fe2000000000d */
[----:B-12---:R-:W-:Y:S06]  /*2d40*/  @!P0 BRA `(.L_x_52) ;  /* 0x00000060008c8947 */ /* 0x006fec0003800000 */
.L_x_170:
[----:B------:R-:W-:Y:S01]  /*2d50*/  ULEA UR4, UR6, UR37, 0x4 ;  /* 0x0000002506047291 */ /* 0x000fe2000f8e20ff */
[----:B------:R-:W-:Y:S01]  /*2d60*/  SEL R2, R13, R2, !P2 ;  /* 0x000000020d027207 */ /* 0x000fe20005000000 */
[----:B------:R-:W-:Y:S01]  /*2d70*/  UIADD3 UR5, UPT, UPT, UR5, 0xc0, URZ ;  /* 0x000000c005057890 */ /* 0x000fe2000fffe0ff */
[----:B-1----:R-:W-:Y:S01]  /*2d80*/  LEA R0, R11, UR37, 0x3 ;  /* 0x000000250b007c11 */ /* 0x002fe2000f8e18ff */
[----:B------:R-:W-:Y:S01]  /*2d90*/  UIADD3 UR4, UPT, UPT, UR4, 0x150, URZ ;  /* 0x0000015004047890 */ /* 0x000fe2000fffe0ff */
[----:B------:R1:W-:Y:S01]  /*2da0*/  @!P2 SYNCS.ARRIVE.TRANS64.RED RZ, [R2+URZ], R5 ;  /* 0x0000000502ffa9a7 */ /* 0x0003e200080004ff */
[----:B------:R-:W-:Y:S01]  /*2db0*/  UIADD3 UR6, UPT, UPT, UR6, 0x1, URZ ;  /* 0x0000000106067890 */ /* 0x000fe2000fffe0ff */
[----:B------:R-:W-:-:S03]  /*2dc0*/  VIADD R3, R3, 0x1 ;  /* 0x0000000103037836 */ /* 0x000fc60000000000 */
[----:B------:R-:W-:Y:S02]  /*2dd0*/  UISETP.NE.AND UP0, UPT, UR6, 0x2, UPT ;  /* 0x000000020600788c */ /* 0x000fe4000bf05270 */
[----:B------:R-:W-:Y:S01]  /*2de0*/  ISETP.NE.AND P0, PT, R3, 0x2, PT ;  /* 0x000000020300780c */ /* 0x000fe20003f05270 */
[----:B------:R-:W-:Y:S06]  /*2df0*/  UGETNEXTWORKID.BROADCAST [UR4], [UR5] ;  /* 0x00000000040073ca */ /* 0x000fec0008000100 */
[----:B------:R-:W-:Y:S02]  /*2e00*/  USEL UR4, URZ, 0x1, UP0 ;  /* 0x00000001ff047887 */ /* 0x000fe40008000000 */
[----:B------:R-:W-:-:S04]  /*2e10*/  USEL UR6, UR6, URZ, UP0 ;  /* 0x000000ff06067287 */ /* 0x000fc80008000000 */
[----:B------:R-:W-:Y:S02]  /*2e20*/  LOP3.LUT R12, R12, UR4, RZ, 0x3c, !PT ;  /* 0x000000040c0c7c12 */ /* 0x000fe4000f8e3cff */
[----:B-1----:R-:W-:-:S04]  /*2e30*/  SHF.L.U32 R5, R9, 0x1f, RZ ;  /* 0x0000001f09057819 */ /* 0x002fc800000006ff */
[----:B------:R-:W1:Y:S02]  /*2e40*/  SYNCS.PHASECHK.TRANS64.TRYWAIT P1, [R0+URZ+0xc0], R5 ;  /* 0x0000c005000075a7 */ /* 0x000e6400080211ff */
[----:B-1----:R-:W-:Y:S05]  /*2e50*/  @!P1 BRA `(.L_x_53) ;  /* 0x0000006000609947 */ /* 0x002fea0003800000 */
.L_x_171:
[----:B------:R-:W-:Y:S01]  /*2e60*/  LEA R4, R11, UR37, 0x4 ;  /* 0x000000250b047c11 */ /* 0x000fe2000f8e20ff */
[----:B-1----:R-:W-:Y:S01]  /*2e70*/  VIADD R0, R0, 0xd0 ;  /* 0x000000d000007836 */ /* 0x002fe20000000000 */
[----:B------:R-:W-:Y:S01]  /*2e80*/  SEL R3, R3, RZ, P0 ;  /* 0x000000ff03037207 */ /* 0x000fe20000000000 */
[----:B------:R-:W-:-:S03]  /*2e90*/  VIADD R11, R11, 0x1 ;  /* 0x000000010b0b7836 */ /* 0x000fc60000000000 */
[----:B------:R-:W1:Y:S01]  /*2ea0*/  LDS.128 R4, [R4+0x150] ;  /* 0x0001500004047984 */ /* 0x000e620000000c00 */
[----:B------:R-:W-:Y:S02]  /*2eb0*/  PRMT R0, RZ, 0x654, R0 ;  /* 0x00000654ff007816 */ /* 0x000fe40000000000 */
[C---:B------:R-:W-:Y:S01]  /*2ec0*/  ISETP.NE.AND P1, PT, R11.reuse, 0x2, PT ;  /* 0x000000020b00780c */ /* 0x040fe20003f25270 */
[----:B------:R-:W-:Y:S01]  /*2ed0*/  @!PT LDS RZ, [RZ] ;  /* 0x00000000fffff984 */ /* 0x000fe20000000800 */
[----:B------:R-:W-:Y:S01]  /*2ee0*/  @!PT LDS RZ, [RZ] ;  /* 0x00000000fffff984 */ /* 0x000fe20000000800 */
[----:B------:R-:W-:Y:S01]  /*2ef0*/  @!PT LDS RZ, [RZ] ;  /* 0x00000000fffff984 */ /* 0x000fe20000000800 */
[----:B------:R-:W-:Y:S01]  /*2f00*/  @!PT LDS RZ, [RZ] ;  /* 0x00000000fffff984 */ /* 0x000fe20000000800 */
[----:B------:R2:W-:Y:S06]  /*2f10*/  MEMBAR.ALL.CTA ;  /* 0x0000000000007992 */ /* 0x0005ec0000008000 */
[----:B--2---:R-:W2:Y:S01]  /*2f20*/  FENCE.VIEW.ASYNC.S ;  /* 0x00000000000073c6 */ /* 0x004ea20000000000 */
[----:B------:R-:W-:Y:S01]  /*2f30*/  SEL R11, R11, RZ, P1 ;  /* 0x000000ff0b0b7207 */ /* 0x000fe20000800000 */
[----:B--2---:R2:W-:Y:S01]  /*2f40*/  SYNCS.ARRIVE.TRANS64.RED.A1T0 RZ, [R0+URZ], RZ ;  /* 0x000000ff00ff79a7 */ /* 0x0045e200081004ff */
[----:B-1----:R-:W-:-:S02]  /*2f50*/  LOP3.LUT P3, RZ, R6, 0x1, RZ, 0xc0, !PT ;  /* 0x0000000106ff7812 */ /* 0x002fc4000786c0ff */
[----:B------:R-:W-:-:S04]  /*2f60*/  SEL R5, RZ, 0x1, P0 ;  /* 0x00000001ff057807 */ /* 0x000fc80000000000 */
[----:B------:R-:W-:Y:S02]  /*2f70*/  LOP3.LUT R8, R8, R5, RZ, 0x3c, !PT ;  /* 0x0000000508087212 */ /* 0x000fe400078e3cff */
[----:B--2---:R-:W-:-:S04]  /*2f80*/  SEL R0, RZ, 0x1, P1 ;  /* 0x00000001ff007807 */ /* 0x004fc80000800000 */
[----:B------:R-:W-:Y:S01]  /*2f90*/  LOP3.LUT R9, R9, R0, RZ, 0x3c, !PT ;  /* 0x0000000009097212 */ /* 0x000fe200078e3cff */
[----:B------:R-:W-:Y:S06]  /*2fa0*/  @P3 BRA `(.L_x_54) ;  /* 0xfffffffc002c3947 */ /* 0x000fec000383ffff */
[----:B------:R-:W-:Y:S01]  /*2fb0*/  ULEA UR5, UR6, UR37, 0x3 ;  /* 0x0000002506057291 */ /* 0x000fe2000f8e18ff */
[----:B------:R-:W-:-:S08]  /*2fc0*/  SHF.L.U32 R3, R12, 0x1f, RZ ;  /* 0x0000001f0c037819 */ /* 0x000fd000000006ff */
[----:B------:R-:W1:Y:S02]  /*2fd0*/  SYNCS.PHASECHK.TRANS64 P0, [UR5+0xd0], R3 ;  /* 0x0000d003ff0075a7 */ /* 0x000e640008001005 */
[----:B-1----:R-:W-:Y:S05]  /*2fe0*/  @P0 BRA `(.L_x_55) ;  /* 0x0000000000080947 */ /* 0x002fea0003800000 */
[----:B------:R-:W1:Y:S02]  /*2ff0*/  SYNCS.PHASECHK.TRANS64.TRYWAIT P0, [UR5+0xd0], R3 ;  /* 0x0000d003ff0075a7 */ /* 0x000e640008001105 */
[----:B-1----:R-:W-:Y:S05]  /*3000*/  @!P0 BRA `(.L_x_56) ;  /* 0x0000006000088947 */ /* 0x002fea0003800000 */
.L_x_55:
[----:B------:R-:W-:-:S04]  /*3010*/  UIADD3 UR4, UPT, UPT, UR6, 0x1, URZ ;  /* 0x0000000106047890 */ /* 0x000fc8000fffe0ff */
[----:B------:R-:W-:-:S04]  /*3020*/  UISETP.NE.AND UP0, UPT, UR4, 0x2, UPT ;  /* 0x000000020400788c */ /* 0x000fc8000bf05270 */
[----:B------:R-:W-:Y:S02]  /*3030*/  USEL UR7, URZ, 0x1, UP0 ;  /* 0x00000001ff077887 */ /* 0x000fe40008000000 */
[----:B------:R-:W-:-:S04]  /*3040*/  USEL UR4, UR4, URZ, UP0 ;  /* 0x000000ff04047287 */ /* 0x000fc80008000000 */
[----:B------:R-:W-:Y:S01]  /*3050*/  ULEA UR4, UR4, UR37, 0x3 ;  /* 0x0000002504047291 */ /* 0x000fe2000f8e18ff */
[----:B-1----:R-:W-:-:S04]  /*3060*/  LOP3.LUT R3, R12, UR7, RZ, 0x3c, !PT ;  /* 0x000000070c037c12 */ /* 0x002fc8000f8e3cff */
[----:B------:R-:W-:-:S04]  /*3070*/  SHF.L.U32 R0, R3, 0x1f, RZ ;  /* 0x0000001f03007819 */ /* 0x000fc800000006ff */
[----:B------:R-:W1:Y:S02]  /*3080*/  SYNCS.PHASECHK.TRANS64 P0, [UR4+0xd0], R0 ;  /* 0x0000d000ff0075a7 */ /* 0x000e640008001004 */
[----:B-1----:R-:W-:Y:S05]  /*3090*/  @P0 EXIT ;  /* 0x000000000000094d */ /* 0x002fea0003800000 */
[----:B------:R-:W-:Y:S02]  /*30a0*/  SHF.L.U32 R3, R3, 0x1f, RZ ;  /* 0x0000001f03037819 */ /* 0x000fe400000006ff */
[----:B------:R-:W-:-:S07]  /*30b0*/  MOV R0, UR4 ;  /* 0x0000000400007c02 */ /* 0x000fce0008000f00 */
.L_x_57:
[----:B-1----:R1:W2:Y:S02]  /*30c0*/  SYNCS.PHASECHK.TRANS64.TRYWAIT P0, [R0+URZ+0xd0], R3 ;  /* 0x0000d003000075a7 */ /* 0x0022a400080011ff */
[----:B--2---:R-:W-:Y:S05]  /*30d0*/  @!P0 NANOSLEEP.SYNCS 0x989680 ;  /* 0x009896800000895d */ /* 0x004fea0003900000 */
[----:B------:R-:W2:Y:S02]  /*30e0*/  @!P0 SYNCS.PHASECHK.TRANS64 P0, [R0+URZ+0xd0], R3 ;  /* 0x0000d003000085a7 */ /* 0x000ea400080010ff */
[----:B--2---:R-:W-:Y:S05]  /*30f0*/  @P0 EXIT ;  /* 0x000000000000094d */ /* 0x004fea0003800000 */
[----:B------:R-:W-:Y:S05]  /*3100*/  BRA `(.L_x_57) ;  /* 0xfffffffc00ec7947 */ /* 0x000fea000383ffff */
.L_x_50:
[----:B------:R-:W-:Y:S05]  /*3110*/  BRA.U UP4, `(.L_x_58) ;  /* 0x0000001104d47547 */ /* 0x000fea000b800000 */
[----:B------:R-:W-:Y:S01]  /*3120*/  UMOV UR4, 0x40 ;  /* 0x0000004000047882 */ /* 0x000fe20000000000 */
[----:B------:R-:W-:Y:S01]  /*3130*/  NOP ;  /* 0x0000000000007918 */ /* 0x000fe20000000000 */
[----:B------:R-:W-:Y:S01]  /*3140*/  ULEA UR4, UR37, UR4, 0x18 ;  /* 0x0000000425047291 */ /* 0x000fe2000f8ec0ff */
[----:B------:R-:W-:Y:S02]  /*3150*/  UMOV UR5, 0x400 ;  /* 0x0000040000057882 */ /* 0x000fe40000000000 */
[----:B------:R-:W-:-:S06]  /*3160*/  ULEA UR37, UR37, UR5, 0x18 ;  /* 0x0000000525257291 */ /* 0x000fcc000f8ec0ff */
[----:B------:R-:W1:Y:S02]  /*3170*/  LDS.U8 R2, [UR4+0x1c] ;  /* 0x00001c04ff027984 */ /* 0x000e640008000000 */
[----:B-1----:R-:W-:-:S13]  /*3180*/  ISETP.NE.AND P0, PT, R2, RZ, PT ;  /* 0x000000ff0200720c */ /* 0x002fda0003f05270 */
[----:B------:R-:W-:Y:S05]  /*3190*/  @P0 BRA `(.L_x_59) ;  /* 0x0000000400080947 */ /* 0x000fea0003800000 */
[----:B------:R-:W-:Y:S02]  /*31a0*/  UISETP.NE.U32.AND UP0, UPT, UR9, 0x1, UPT ;  /* 0x000000010900788c */ /* 0x000fe4000bf05070 */
[----:B------:R-:W-:-:S07]  /*31b0*/  UIADD3 UR6, UPT, UPT, UR4, 0x8, URZ ;  /* 0x0000000804067890 */ /* 0x000fce000fffe0ff */
[----:B------:R-:W-:Y:S05]  /*31c0*/  BRA.U !UP0, `(.L_x_60) ;  /* 0x00000001089c7547 */ /* 0x000fea000b800000 */
[----:B------:R-:W-:Y:S01]  /*31d0*/  ELECT P0, URZ, PT ;  /* 0x0000000000ff782f */ /* 0x000fe20003800000 */
[----:B------:R-:W-:-:S12]  /*31e0*/  BSSY B0, `(.L_x_60) ;  /* 0x0000025000007945 */ /* 0x000fd80003800000 */
[----:B------:R-:W-:Y:S05]  /*31f0*/  @!P0 BRA `(.L_x_61) ;  /* 0x00000000008c8947 */ /* 0x000fea0003800000 */
[----:B------:R-:W-:-:S05]  /*3200*/  UMOV UR5, 0x10 ;  /* 0x0000001000057882 */ /* 0x000fca0000000000 */
[----:B------:R-:W-:Y:S04]  /*3210*/  DEPBAR.LE SB1, 0x36 ;  /* 0x00009d800000791a */ /* 0x000fe80000000000 */
[----:B------:R-:W1:Y:S02]  /*3220*/  UTCATOMSWS.2CTA.FIND_AND_SET.ALIGN UP1, UR5, UR5 ;  /* 0x00000005000575e3 */ /* 0x000e640008220800 */
[----:B-1----:R-:W-:Y:S01]  /*3230*/  MOV R11, UR5 ;  /* 0x00000005000b7c02 */ /* 0x002fe20008000f00 */
[----:B------:R-:W-:Y:S06]  /*3240*/  BRA.U UP1, `(.L_x_62) ;  /* 0x0000000101187547 */ /* 0x000fec000b800000 */
.L_x_63:
[----:B------:R-:W-:Y:S05]  /*3250*/  NANOSLEEP 0x64 ;  /* 0x000000640000795d */ /* 0x000fea0003800000 */
[----:B------:R-:W-:-:S05]  /*3260*/  UMOV UR5, 0x10 ;  /* 0x0000001000057882 */ /* 0x000fca0000000000 */
[----:B------:R-:W-:Y:S04]  /*3270*/  DEPBAR.LE SB1, 0x36 ;  /* 0x00009d800000791a */ /* 0x000fe80000000000 */
[----:B------:R-:W1:Y:S02]  /*3280*/  UTCATOMSWS.2CTA.FIND_AND_SET.ALIGN UP1, UR5, UR5 ;  /* 0x00000005000575e3 */ /* 0x000e640008220800 */
[----:B-1----:R-:W-:Y:S01]  /*3290*/  MOV R11, UR5 ;  /* 0x00000005000b7c02 */ /* 0x002fe20008000f00 */
[----:B------:R-:W-:Y:S05]  /*32a0*/  BRA.U !UP1, `(.L_x_63) ;  /* 0xfffffffd09e87547 */ /* 0x000fea000b83ffff */
.L_x_62:
[----:B------:R-:W1:Y:S01]  /*32b0*/  LDS R5, [UR4+0x10] ;  /* 0x00001004ff057984 */ /* 0x000e620008000800 */
[----:B------:R-:W-:Y:S01]  /*32c0*/  IMAD.U32 R3, RZ, RZ, UR37 ;  /* 0x00000025ff037e24 */ /* 0x000fe2000f8e00ff */
[----:B------:R-:W-:-:S03]  /*32d0*/  MOV R2, UR8 ;  /* 0x0000000800027c02 */ /* 0x000fc60008000f00 */
[----:B------:R-:W-:Y:S01]  /*32e0*/  VIADD R3, R3, 0x170 ;  /* 0x0000017003037836 */ /* 0x000fe20000000000 */
[----:B-1----:R-:W-:-:S04]  /*32f0*/  SHF.L.U32 R5, R5, 0x1f, RZ ;  /* 0x0000001f05057819 */ /* 0x002fc800000006ff */
[----:B------:R-:W1:Y:S02]  /*3300*/  SYNCS.PHASECHK.TRANS64.TRYWAIT P0, [UR4+0x8], R5 ;  /* 0x00000805ff0075a7 */ /* 0x000e640008001104 */
[----:B-1----:R-:W-:Y:S05]  /*3310*/  @P0 BRA `(.L_x_64) ;  /* 0x0000000000080947 */ /* 0x002fea0003800000 */
[----:B------:R-:W1:Y:S02]  /*3320*/  SYNCS.PHASECHK.TRANS64.TRYWAIT P0, [UR4+0x8], R5 ;  /* 0x00000805ff0075a7 */ /* 0x000e640008001104 */
[----:B-1----:R-:W-:Y:S05]  /*3330*/  @!P0 BRA `(.L_x_65) ;  /* 0x0000005c00548947 */ /* 0x002fea0003800000 */
.L_x_64:
[----:B-1----:R-:W-:Y:S01]  /*3340*/  HFMA2 R4, -RZ, RZ, 0, 5.9604644775390625e-08 ;  /* 0x00000001ff047431 */ /* 0x002fe200000001ff */
[----:B------:R-:W-:Y:S01]  /*3350*/  UPRMT UR5, UR8, 0x654, UR6 ;  /* 0x0000065408057896 */ /* 0x000fe20008000006 */
[----:B------:R-:W-:Y:S01]  /*3360*/  IMAD.MOV.U32 R6, RZ, RZ, 0xffff ;  /* 0x0000ffffff067424 */ /* 0x000fe200078e00ff */
[----:B------:R-:W-:Y:S01]  /*3370*/  PRMT R2, R2, 0x654, R3 ;  /* 0x0000065402027816 */ /* 0x000fe20000000003 */
[----:B------:R-:W-:Y:S02]  /*3380*/  IMAD.MOV.U32 R5, RZ, RZ, 0x4 ;  /* 0x00000004ff057424 */ /* 0x000fe400078e00ff */
[----:B------:R-:W-:Y:S01]  /*3390*/  IMAD.SHL.U32 R9, R11, 0x20, RZ ;  /* 0x000000200b097824 */ /* 0x000fe200078e00ff */
[----:B------:R-:W-:Y:S02]  /*33a0*/  MOV R3, UR5 ;  /* 0x0000000500037c02 */ /* 0x000fe40008000f00 */
[-C--:B------:R-:W-:Y:S01]  /*33b0*/  SHF.L.U32 R7, R6, R11.reuse, RZ ;  /* 0x0000000b06077219 */ /* 0x080fe200000006ff */
[----:B------:R1:W-:Y:S01]  /*33c0*/  SYNCS.ARRIVE.TRANS64.RED RZ, [UR5], R5 ;  /* 0x00000005ffff79a7 */ /* 0x0003e20008000405 */
[----:B------:R-:W-:Y:S01]  /*33d0*/  SHF.L.U32 R6, R4, R11, RZ ;  /* 0x0000000b04067219 */ /* 0x000fe200000006ff */
[----:B------:R1:W-:Y:S04]  /*33e0*/  STS [UR37+0x170], R9 ;  /* 0x00017009ff007988 */ /* 0x0003e80008000825 */
[----:B------:R1:W-:Y:S04]  /*33f0*/  STAS [R2.64], R11 ;  /* 0x0000000b02007dbd */ /* 0x0003e8000c0008ff */
[----:B------:R1:W-:Y:S04]  /*3400*/  ATOMS.OR RZ, [UR4+0x14], R7 ;  /* 0x00001407ffff798c */ /* 0x0003e8000b000004 */
[----:B------:R1:W-:Y:S04]  /*3410*/  ATOMS.OR RZ, [UR4+0x18], R6 ;  /* 0x00001806ffff798c */ /* 0x0003e8000b000004 */
[----:B------:R1:W-:Y:S02]  /*3420*/  ATOMS.XOR RZ, [UR4+0x10], R4 ;  /* 0x00001004ffff798c */ /* 0x0003e4000b800004 */
.L_x_61:
[----:B------:R-:W-:Y:S05]  /*3430*/  BSYNC B0 ;  /* 0x0000000000007941 */ /* 0x000fea0003800000 */
.L_x_60:
[----:B------:R-:W-:Y:S05]  /*3440*/  BRA.U UP0, `(.L_x_66) ;  /* 0x00000001006c7547 */ /* 0x000fea000b800000 */
[----:B------:R-:W-:-:S03]  /*3450*/  UMOV UR5, 0xffffffff ;  /* 0xffffffff00057882 */ /* 0x000fc60000000000 */
[----:B------:R-:W-:Y:S05]  /*3460*/  BRA.DIV UR5, `(.L_x_67) ;  /* 0x0000005e05207947 */ /* 0x000fea000b800000 */
[----:B------:R-:W-:-:S13]  /*3470*/  ELECT P6, URZ, PT ;  /* 0x0000000000ff782f */ /* 0x000fda00038c0000 */
.L_x_175:
[----:B------:R-:W-:Y:S05]  /*3480*/  @!P6 BRA `(.L_x_66) ;  /* 0x00000000005ce947 */ /* 0x000fea0003800000 */
[----:B-1----:R-:W1:Y:S02]  /*3490*/  LDS R3, [UR4+0x10] ;  /* 0x00001004ff037984 */ /* 0x002e640008000800 */
[----:B-1----:R-:W-:-:S04]  /*34a0*/  SHF.L.U32 R3, R3, 0x1f, RZ ;  /* 0x0000001f03037819 */ /* 0x002fc800000006ff */
[----:B------:R-:W1:Y:S02]  /*34b0*/  SYNCS.PHASECHK.TRANS64.TRYWAIT P0, [UR4+0x8], R3 ;  /* 0x00000803ff0075a7 */ /* 0x000e640008001104 */
[----:B-1----:R-:W-:Y:S05]  /*34c0*/  @P0 BRA `(.L_x_68) ;  /* 0x0000000000080947 */ /* 0x002fea0003800000 */
[----:B------:R-:W1:Y:S02]  /*34d0*/  SYNCS.PHASECHK.TRANS64.TRYWAIT P0, [UR4+0x8], R3 ;  /* 0x00000803ff0075a7 */ /* 0x000e640008001104 */
[----:B-1----:R-:W-:Y:S05]  /*34e0*/  @!P0 BRA `(.L_x_69) ;  /* 0x0000005c00208947 */ /* 0x002fea0003800000 */
.L_x_68:
[----:B------:R-:W2:Y:S01]  /*34f0*/  LDS R5, [UR37+0x170] ;  /* 0x00017025ff057984 */ /* 0x000ea20008000800 */
[----:B-1----:R-:W-:Y:S02]  /*3500*/  HFMA2 R2, -RZ, RZ, 0, 5.9604644775390625e-08 ;  /* 0x00000001ff027431 */ /* 0x002fe400000001ff */
[----:B------:R-:W-:Y:S01]  /*3510*/  IMAD.MOV.U32 R3, RZ, RZ, 0xffff ;  /* 0x0000ffffff037424 */ /* 0x000fe200078e00ff */
[----:B------:R-:W-:Y:S01]  /*3520*/  UPRMT UR5, UR8, 0x654, UR6 ;  /* 0x0000065408057896 */ /* 0x000fe20008000006 */
[----:B--2---:R-:W-:-:S03]  /*3530*/  IMAD.SHL.U32 R4, R5, 0x20, RZ ;  /* 0x0000002005047824 */ /* 0x004fc600078e00ff */
[-C--:B------:R-:W-:Y:S02]  /*3540*/  SHF.L.U32 R3, R3, R5.reuse, RZ ;  /* 0x0000000503037219 */ /* 0x080fe400000006ff */
[----:B------:R-:W-:Y:S01]  /*3550*/  SHF.L.U32 R5, R2, R5, RZ ;  /* 0x0000000502057219 */ /* 0x000fe200000006ff */
[----:B------:R2:W-:Y:S04]  /*3560*/  STS [UR37+0x170], R4 ;  /* 0x00017004ff007988 */ /* 0x0005e80008000825 */
[----:B------:R2:W-:Y:S04]  /*3570*/  ATOMS.OR RZ, [UR4+0x14], R3 ;  /* 0x00001403ffff798c */ /* 0x0005e8000b000004 */
[----:B------:R2:W-:Y:S01]  /*3580*/  ATOMS.OR RZ, [UR4+0x18], R5 ;  /* 0x00001805ffff798c */ /* 0x0005e2000b000004 */
[----:B------:R-:W-:Y:S03]  /*3590*/  SYNCS.ARRIVE.TRANS64.RED.A1T0 RZ, [UR5], RZ ;  /* 0x000000ffffff79a7 */ /* 0x000fe60008100405 */
[----:B------:R2:W-:Y:S01]  /*35a0*/  ATOMS.XOR RZ, [UR4+0x10], R2 ;  /* 0x00001002ffff798c */ /* 0x0005e2000b800004 */
[----:B------:R-:W-:Y:S05]  /*35b0*/  BRA `(.L_x_66) ;  /* 0x0000000000107947 */ /* 0x000fea0003800000 */
.L_x_59:
[----:B------:R-:W-:-:S05]  /*35c0*/  MOV R2, 0xffffffff ;  /* 0xffffffff00027802 */ /* 0x000fca0000000f00 */
[----:B------:R1:W-:Y:S02]  /*35d0*/  STS [UR37+0x170], R2 ;  /* 0x00017002ff007988 */ /* 0x0003e40008000825 */
[----:B-1----:R-:W-:Y:S02]  /*35e0*/  MOV R2, 0x3600 ;  /* 0x0000360000027802 */ /* 0x002fe40000000f00 */
[----:B-----5:R-:W-:Y:S05]  /*35f0*/  CALL.REL.NOINC `($__internal_1_$__cuda_sm10x_tcgen05_guardrail_trap_phase_invalid_during_alloc) ;  /* 0x0000006000f47944 */ /* 0x020fea0003c00000 */
.L_x_66:
[----:B------:R-:W-:Y:S05]  /*3600*/  WARPSYNC.ALL ;  /* 0x0000000000007948 */ /* 0x000fea0003800000 */
[----:B------:R-:W3:Y:S01]  /*3610*/  S2UR UR5, SR_CgaCtaId ;  /* 0x00000000000579c3 */ /* 0x000ee20000008800 */
[----:B------:R-:W-:Y:S01]  /*3620*/  UMOV UR4, 0x400 ;  /* 0x0000040000047882 */ /* 0x000fe20000000000 */
[----:B------:R-:W-:-:S06]  /*3630*/  NOP ;  /* 0x0000000000007918 */ /* 0x000fcc0000000000 */
[----:B------:R-:W-:Y:S06]  /*3640*/  BAR.ARV 0x6, 0xa0 ;  /* 0x0182800000007b1d */ /* 0x000fec0000002000 */
[----:B------:R-:W4:Y:S01]  /*3650*/  LDCU UR6, c[0x0][0x38c] ;  /* 0x00007180ff0677ac */ /* 0x000f220008000800 */
[----:B------:R-:W-:Y:S01]  /*3660*/  LOP3.LUT R0, R0, 0xffff, RZ, 0xc0, !PT ;  /* 0x0000ffff00007812 */ /* 0x000fe200078ec0ff */
[----:B-1----:R-:W-:Y:S01]  /*3670*/  IMAD.MOV.U32 R9, RZ, RZ, 0x1 ;  /* 0x00000001ff097424 */ /* 0x002fe200078e00ff */
[----:B------:R-:W-:Y:S01]  /*3680*/  LOP3.LUT R8, R8, 0xffff, RZ, 0xc0, !PT ;  /* 0x0000ffff08087812 */ /* 0x000fe200078ec0ff */
[----:B------:R-:W-:Y:S01]  /*3690*/  UMOV UR18, URZ ;  /* 0x000000ff00127c82 */ /* 0x000fe20008000000 */
[----:B------:R-:W-:Y:S01]  /*36a0*/  R2UR UR11, R0 ;  /* 0x00000000000b72ca */ /* 0x000fe200000e0000 */
[----:B------:R-:W-:Y:S01]  /*36b0*/  UMOV UR17, URZ ;  /* 0x000000ff00117c82 */ /* 0x000fe20008000000 */
[----:B------:R-:W-:Y:S01]  /*36c0*/  R2UR UR12, R8 ;  /* 0x00000000080c72ca */ /* 0x000fe200000e0000 */
[----:B------:R-:W-:Y:S01]  /*36d0*/  IMAD.MOV.U32 R8, RZ, RZ, RZ ;  /* 0x000000ffff087224 */ /* 0x000fe200078e00ff */
[----:B------:R-:W-:Y:S01]  /*36e0*/  UMOV UR16, URZ ;  /* 0x000000ff00107c82 */ /* 0x000fe20008000000 */
[----:B---3--:R-:W-:-:S02]  /*36f0*/  ULEA UR5, UR5, UR4, 0x18 ;  /* 0x0000000405057291 */ /* 0x008fc4000f8ec0ff */
[----:B------:R-:W-:Y:S02]  /*3700*/  UISETP.NE.AND UP2, UPT, UR9, URZ, UPT ;  /* 0x000000ff0900728c */ /* 0x000fe4000bf45270 */
[----:B------:R-:W-:Y:S02]  /*3710*/  UIADD3 UR13, UPT, UPT, UR5, 0x4300, URZ ;  /* 0x00004300050d7890 */ /* 0x000fe4000fffe0ff */
[----:B------:R-:W-:Y:S02]  /*3720*/  UIADD3 UR20, UPT, UPT, UR5, 0x12300, URZ ;  /* 0x0001230005147890 */ /* 0x000fe4000fffe0ff */
[----:B----4-:R-:W-:Y:S01]  /*3730*/  UIADD3 UR6, UPT, UPT, UR6, 0x3f, URZ ;  /* 0x0000003f06067890 */ /* 0x010fe2000fffe0ff */
[----:B--2---:R-:W1:Y:S01]  /*3740*/  LDS R2, [UR5+0x170] ;  /* 0x00017005ff027984 */ /* 0x004e620008000800 */
[----:B------:R-:W-:Y:S02]  /*3750*/  USHF.R.U32.HI UR13, URZ, 0x4, UR13 ;  /* 0x00000004ff0d7899 */ /* 0x000fe4000801160d */
[----:B------:R-:W-:-:S02]  /*3760*/  USHF.R.S32.HI UR4, URZ, 0x1f, UR6 ;  /* 0x0000001fff047899 */ /* 0x000fc40008011406 */
[----:B------:R-:W-:Y:S02]  /*3770*/  USHF.R.U32.HI UR20, URZ, 0x4, UR20 ;  /* 0x00000004ff147899 */ /* 0x000fe40008011614 */
[----:B------:R-:W-:Y:S02]  /*3780*/  ULEA.HI UR4, UR4, UR6, URZ, 0x6 ;  /* 0x0000000604047291 */ /* 0x000fe4000f8f30ff */
[----:B------:R-:W-:Y:S02]  /*3790*/  ULOP3.LUT UR13, UR13, 0x3fff, URZ, 0xc0, !UPT ;  /* 0x00003fff0d0d7892 */ /* 0x000fe4000f8ec0ff */
[----:B------:R-:W-:Y:S01]  /*37a0*/  USHF.R.S32.HI UR4, URZ, 0x6, UR4 ;  /* 0x00000006ff047899 */ /* 0x000fe20008011404 */
[----:B------:R-:W-:Y:S01]  /*37b0*/  UMOV UR28, 0x0 ;  /* 0x00000000001c7882 */ /* 0x000fe20000000000 */
[----:B------:R-:W-:Y:S02]  /*37c0*/  UMOV UR29, 0x8210010 ;  /* 0x08210010001d7882 */ /* 0x000fe40000000000 */
[----:B------:R-:W-:-:S02]  /*37d0*/  UISETP.LT.AND UP0, UPT, UR4, 0x1, UPT ;  /* 0x000000010400788c */ /* 0x000fc4000bf01270 */
[----:B------:R-:W-:Y:S02]  /*37e0*/  ULOP3.LUT UR20, UR20, 0x3fff, URZ, 0xc0, !UPT ;  /* 0x00003fff14147892 */ /* 0x000fe4000f8ec0ff */
[----:B------:R-:W-:Y:S02]  /*37f0*/  ULOP3.LUT UR13, UR13, 0x10000, URZ, 0xfc, !UPT ;  /* 0x000100000d0d7892 */ /* 0x000fe4000f8efcff */
[----:B------:R-:W-:Y:S01]  /*3800*/  USEL UR19, UR4, 0x1, !UP0 ;  /* 0x0000000104137887 */ /* 0x000fe2000c000000 */
[----:B------:R-:W-:Y:S01]  /*3810*/  UMOV UR26, 0x0 ;  /* 0x00000000001a7882 */ /* 0x000fe20000000000 */
[----:B------:R-:W-:Y:S01]  /*3820*/  UMOV UR27, 0x8210010 ;  /* 0x08210010001b7882 */ /* 0x000fe20000000000 */
[----:B------:R-:W-:Y:S01]  /*3830*/  UMOV UR24, 0x0 ;  /* 0x0000000000187882 */ /* 0x000fe20000000000 */
[----:B------:R-:W-:Y:S01]  /*3840*/  UMOV UR25, 0x8210010 ;  /* 0x0821001000197882 */ /* 0x000fe20000000000 */
[----:B------:R-:W-:Y:S01]  /*3850*/  UMOV UR22, 0x0 ;  /* 0x0000000000167882 */ /* 0x000fe20000000000 */
[----:B------:R-:W-:Y:S01]  /*3860*/  UMOV UR23, 0x8210010 ;  /* 0x0821001000177882 */ /* 0x000fe20000000000 */
[----:B-1----:R-:W-:-:S02]  /*3870*/  R2UR UR21, R2 ;  /* 0x00000000021572ca */ /* 0x002fc400000e0000 */
[----:B------:R-:W-:-:S13]  /*3880*/  CS2R R2, SRZ ;  /* 0x0000000000027805 */ /* 0x000fda000001ff00 */
.L_x_77:
[C---:B------:R-:W-:Y:S02]  /*3890*/  LEA R0, R8.reuse, UR5, 0x3 ;  /* 0x0000000508007c11 */ /* 0x040fe4000f8e18ff */
[----:B------:R-:W-:Y:S02]  /*38a0*/  SHF.L.U32 R5, R3, 0x1f, RZ ;  /* 0x0000001f03057819 */ /* 0x000fe400000006ff */
[----:B------:R-:W-:Y:S02]  /*38b0*/  LEA R4, R8, UR5, 0x4 ;  /* 0x0000000508047c11 */ /* 0x000fe4000f8e20ff */
[----:B------:R-:W1:Y:S02]  /*38c0*/  SYNCS.PHASECHK.TRANS64.TRYWAIT P0, [R0+URZ+0xc0], R5 ;  /* 0x0000c005000075a7 */ /* 0x000e6400080011ff */
[----:B-1-34-:R-:W-:Y:S05]  /*38d0*/  @!P0 BRA `(.L_x_70) ;  /* 0x00000058003c8947 */ /* 0x01afea0003800000 */
.L_x_176:
[----:B-1----:R-:W1:Y:S01]  /*38e0*/  LDS.128 R4, [R4+0x150] ;  /* 0x0001500004047984 */ /* 0x002e620000000c00 */
[----:B------:R-:W-:Y:S02]  /*38f0*/  VIADD R0, R0, 0xd0 ;  /* 0x000000d000007836 */ /* 0x000fe40000000000 */
[----:B------:R-:W-:Y:S01]  /*3900*/  VIADD R8, R8, 0x1 ;  /* 0x0000000108087836 */ /* 0x000fe20000000000 */
[----:B------:R-:W-:Y:S01]  /*3910*/  @!PT LDS RZ, [RZ] ;  /* 0x00000000fffff984 */ /* 0x000fe20000000800 */
[----:B------:R-:W-:Y:S01]  /*3920*/  @!PT LDS RZ, [RZ] ;  /* 0x00000000fffff984 */ /* 0x000fe20000000800 */
[----:B------:R-:W-:Y:S01]  /*3930*/  @!PT LDS RZ, [RZ] ;  /* 0x00000000fffff984 */ /* 0x000fe20000000800 */
[----:B------:R-:W-:Y:S01]  /*3940*/  @!PT LDS RZ, [RZ] ;  /* 0x00000000fffff984 */ /* 0x000fe20000000800 */
[----:B------:R2:W-:Y:S06]  /*3950*/  MEMBAR.ALL.CTA ;  /* 0x0000000000007992 */ /* 0x0005ec0000008000 */
[----:B--2---:R-:W2:Y:S01]  /*3960*/  FENCE.VIEW.ASYNC.S ;  /* 0x00000000000073c6 */ /* 0x004ea20000000000 */
[----:B------:R-:W-:-:S04]  /*3970*/  PRMT R0, RZ, 0x654, R0 ;  /* 0x00000654ff007816 */ /* 0x000fc80000000000 */
[----:B--2---:R2:W-:Y:S01]  /*3980*/  SYNCS.ARRIVE.TRANS64.RED.A1T0 RZ, [R0+URZ], RZ ;  /* 0x000000ff00ff79a7 */ /* 0x0045e200081004ff */
[----:B-1----:R-:W-:Y:S01]  /*3990*/  LOP3.LUT P1, RZ, R6, 0x1, RZ, 0xc0, !PT ;  /* 0x0000000106ff7812 */ /* 0x002fe2000782c0ff */
[----:B--2---:R-:W-:-:S12]  /*39a0*/  BRA.U UP2, `(.L_x_71) ;  /* 0x0000000502087547 */ /* 0x004fd8000b800000 */
[----:B------:R-:W1:Y:S01]  /*39b0*/  LDCU UR6, c[0x0][0x38c] ;  /* 0x00007180ff0677ac */ /* 0x000e620008000800 */
[----:B------:R-:W-:Y:S02]  /*39c0*/  PLOP3.LUT P2, PT, PT, PT, PT, 0x80, 0x8 ;  /* 0x000000000008781c */ /* 0x000fe40003f4f070 */
[----:B------:R-:W-:Y:S01]  /*39d0*/  SHF.L.U32 R5, R9, 0x1f, RZ ;  /* 0x0000001f09057819 */ /* 0x000fe200000006ff */
[----:B------:R-:W-:Y:S02]  /*39e0*/  ULEA UR7, UR18, UR5, 0x3 ;  /* 0x0000000512077291 */ /* 0x000fe4000f8e18ff */
[----:B------:R-:W-:Y:S02]  /*39f0*/  ULEA UR10, UR18, UR21, 0x6 ;  /* 0x00000015120a7291 */ /* 0x000fe4000f8e30ff */
[----:B-1----:R-:W-:-:S06]  /*3a00*/  UISETP.GE.AND UP0, UPT, UR6, 0x1, UPT ;  /* 0x000000010600788c */ /* 0x002fcc000bf06270 */
[----:B------:R-:W-:-:S05]  /*3a10*/  PLOP3.LUT P0, PT, PT, PT, UP0, 0x80, 0x8 ;  /* 0x000000000008781c */ /* 0x000fca0003f0f008 */
[----:B------:R-:W-:-:S08]  /*3a20*/  @UP0 ULEA UR6, UR17, UR5, 0x3 ;  /* 0x0000000511060291 */ /* 0x000fd0000f8e18ff */
[----:B------:R-:W-:-:S04]  /*3a30*/  @P0 SHF.L.U32 R0, R2, 0x1f, RZ ;  /* 0x0000001f02000819 */ /* 0x000fc800000006ff */
[----:B------:R1:W2:Y:S01]  /*3a40*/  @P0 SYNCS.PHASECHK.TRANS64.TRYWAIT P2, [UR6], R0 ;  /* 0x00000000ff0005a7 */ /* 0x0002a20008041106 */
[----:B------:R-:W3:Y:S02]  /*3a50*/  SYNCS.PHASECHK.TRANS64.TRYWAIT P0, [UR7+0x100], R5 ;  /* 0x00010005ff0075a7 */ /* 0x000ee40008001107 */
[----:B-123--:R-:W-:Y:S05]  /*3a60*/  @!P0 BRA `(.L_x_72) ;  /* 0x0000005400ec8947 */ /* 0x00efea0003800000 */
.L_x_178:
[----:B------:R-:W-:Y:S01]  /*3a70*/  UMOV UR15, UR16 ;  /* 0x00000010000f7c82 */ /* 0x000fe20008000000 */
[----:B------:R-:W-:Y:S05]  /*3a80*/  BRA.U !UP0, `(.L_x_73) ;  /* 0x0000000108c07547 */ /* 0x000fea000b800000 */
[----:B------:R-:W-:Y:S02]  /*3a90*/  UIADD3 UR15, UPT, UPT, UR19, UR16, URZ ;  /* 0x00000010130f7290 */ /* 0x000fe4000fffe0ff */
[----:B------:R-:W-:Y:S01]  /*3aa0*/  UPLOP3.LUT UP3, UPT, UPT, UPT, UPT, 0x40, 0x4 ;  /* 0x000000000004789c */ /* 0x000fe20003f6e870 */
[----:B------:R-:W-:Y:S01]  /*3ab0*/  UMOV UR14, UR4 ;  /* 0x00000004000e7c82 */ /* 0x000fe20008000000 */
[----:B------:R-:W-:-:S09]  /*3ac0*/  UMOV UR46, UR17 ;  /* 0x00000011002e7c82 */ /* 0x000fd20008000000 */
.L_x_76:
[----:B--2---:R-:W-:Y:S01]  /*3ad0*/  ULEA UR6, UR46, UR5, 0x3 ;  /* 0x000000052e067291 */ /* 0x004fe2000f8e18ff */
[----:B---3--:R-:W-:Y:S11]  /*3ae0*/  @P2 BRA `(.L_x_74) ;  /* 0x00000000000c2947 */ /* 0x008ff60003800000 */
[----:B-1----:R-:W-:Y:S04]  /*3af0*/  SHF.L.U32 R5, R2, 0x1f, RZ ;  /* 0x0000001f02057819 */ /* 0x002fe800000006ff */
[----:B------:R-:W1:Y:S02]  /*3b00*/  SYNCS.PHASECHK.TRANS64.TRYWAIT P0, [UR6], R5 ;  /* 0x00000005ff0075a7 */ /* 0x000e640008001106 */
[----:B-1----:R-:W-:Y:S05]  /*3b10*/  @!P0 BRA `(.L_x_75) ;  /* 0x0000005400d88947 */ /* 0x002fea0003800000 */
.L_x_74:
[----:B------:R-:W-:Y:S01]  /*3b20*/  UISETP.NE.AND UP0, UPT, UR14, 0x1, UPT ;  /* 0x000000010e00788c */ /* 0x000fe2000bf05270 */
[----:B------:R-:W-:Y:S01]  /*3b30*/  PLOP3.LUT P2, PT, PT, PT, PT, 0x80, 0x8 ;  /* 0x000000000008781c */ /* 0x000fe20003f4f070 */
[----:B------:R-:W-:Y:S02]  /*3b40*/  UIADD3 UR17, UPT, UPT, UR46, 0x1, URZ ;  /* 0x000000012e117890 */ /* 0x000fe4000fffe0ff */
[----:B------:R-:W-:Y:S02]  /*3b50*/  ULEA UR32, UR46, UR20, 0x9 ;  /* 0x000000142e207291 */ /* 0x000fe4000f8e48ff */
[----:B------:R-:W-:Y:S01]  /*3b60*/  UISETP.NE.AND UP1, UPT, UR17, 0x7, UPT ;  /* 0x000000071100788c */ /* 0x000fe2000bf25270 */
[----:B------:R-:W-:Y:S01]  /*3b70*/  PLOP3.LUT P0, PT, PT, PT, UP0, 0x80, 0x8 ;  /* 0x000000000008781c */ /* 0x000fe20003f0f008 */
[----:B------:R-:W-:Y:S02]  /*3b80*/  UIADD3 UR44, UPT, UPT, UR32, 0x80, URZ ;  /* 0x00000080202c7890 */ /* 0x000fe4000fffe0ff */
[----:B------:R-:W-:Y:S02]  /*3b90*/  USEL UR31, URZ, 0x1, UP1 ;  /* 0x00000001ff1f7887 */ /* 0x000fe40008800000 */
[----:B------:R-:W-:Y:S02]  /*3ba0*/  USEL UR17, UR17, URZ, UP1 ;  /* 0x000000ff11117287 */ /* 0x000fe40008800000 */
[----:B------:R-:W-:Y:S02]  /*3bb0*/  UIADD3 UR40, UPT, UPT, UR32, 0x100, URZ ;  /* 0x0000010020287890 */ /* 0x000fe4000fffe0ff */
[----:B------:R-:W-:Y:S01]  /*3bc0*/  @UP0 ULEA UR30, UR17, UR5, 0x3 ;  /* 0x00000005111e0291 */ /* 0x000fe2000f8e18ff */
[----:B------:R-:W-:Y:S01]  /*3bd0*/  LOP3.LUT R2, R2, UR31, RZ, 0x3c, !PT ;  /* 0x0000001f02027c12 */ /* 0x000fe2000f8e3cff */
[----:B------:R-:W-:Y:S02]  /*3be0*/  UIADD3 UR36, UPT, UPT, UR32, 0x180, URZ ;  /* 0x0000018020247890 */ /* 0x000fe4000fffe0ff */
[----:B------:R-:W-:Y:S01]  /*3bf0*/  UIADD3 UR6, UPT, UPT, UR6, 0x38, URZ ;  /* 0x0000003806067890 */ /* 0x000fe2000fffe0ff */
[----:B-1----:R-:W-:Y:S01]  /*3c00*/  @P0 SHF.L.U32 R0, R2, 0x1f, RZ ;  /* 0x0000001f02000819 */ /* 0x002fe200000006ff */
[----:B------:R-:W-:Y:S02]  /*3c10*/  UIADD3 UR16, UPT, UPT, UR16, 0x1, URZ ;  /* 0x0000000110107890 */ /* 0x000fe4000fffe0ff */
[----:B------:R-:W-:Y:S01]  /*3c20*/  UIADD3 UR14, UPT, UPT, UR14, -0x1, URZ ;  /* 0xffffffff0e0e7890 */ /* 0x000fe2000fffe0ff */
[----:B------:R2:W3:Y:S01]  /*3c30*/  @P0 SYNCS.PHASECHK.TRANS64.TRYWAIT P2, [UR30], R0 ;  /* 0x00000000ff0005a7 */ /* 0x0004e2000804111e */
[----:B------:R-:W-:Y:S02]  /*3c40*/  ULEA UR30, UR46, UR13, 0x9 ;  /* 0x0000000d2e1e7291 */ /* 0x000fe4000f8e48ff */
[----:B------:R-:W-:Y:S02]  /*3c50*/  UISETP.NE.AND UP0, UPT, UR16, UR15, UPT ;  /* 0x0000000f1000728c */ /* 0x000fe4000bf05270 */
[----:B------:R-:W-:Y:S02]  /*3c60*/  UIADD3 UR42, UPT, UPT, UR30, 0x2, URZ ;  /* 0x000000021e2a7890 */ /* 0x000fe4000fffe0ff */
[----:B------:R-:W-:Y:S02]  /*3c70*/  UIADD3 UR38, UPT, UPT, UR30, 0x4, URZ ;  /* 0x000000041e267890 */ /* 0x000fe4000fffe0ff */
[----:B------:R-:W-:Y:S01]  /*3c80*/  UIADD3 UR34, UPT, UPT, UR30, 0x6, URZ ;  /* 0x000000061e227890 */ /* 0x000fe2000fffe0ff */
[----:B------:R-:W-:Y:S01]  /*3c90*/  UMOV UR33, 0x40004040 ;  /* 0x4000404000217882 */ /* 0x000fe20000000000 */
[----:B------:R-:W-:Y:S01]  /*3ca0*/  UMOV UR31, 0x40004040 ;  /* 0x40004040001f7882 */ /* 0x000fe20000000000 */
[----:B------:R-:W-:Y:S01]  /*3cb0*/  UMOV UR45, 0x40004040 ;  /* 0x40004040002d7882 */ /* 0x000fe20000000000 */
[----:B------:R2:W-:Y:S01]  /*3cc0*/  UTCHMMA.2CTA gdesc[UR30], gdesc[UR32], tmem[UR10], tmem[UR28], idesc[UR29], UP3 ;  /* 0x00ff1c201e0075ea */ /* 0x0005e20009a0000a */
[----:B------:R-:W-:Y:S01]  /*3cd0*/  UPLOP3.LUT UP3, UPT, UPT, UPT, UPT, 0x80, 0x8 ;  /* 0x000000000008789c */ /* 0x000fe20003f6f070 */
[----:B------:R-:W-:Y:S01]  /*3ce0*/  UMOV UR43, 0x40004040 ;  /* 0x40004040002b7882 */ /* 0x000fe20000000000 */
[----:B------:R-:W-:Y:S01]  /*3cf0*/  UMOV UR41, 0x40004040 ;  /* 0x4000404000297882 */ /* 0x000fe20000000000 */
[----:B------:R2:W-:Y:S01]  /*3d00*/  UTCHMMA.2CTA gdesc[UR42], gdesc[UR44], tmem[UR10], tmem[UR26], idesc[UR27], UPT ;  /* 0x00ff1a2c2a0075ea */ /* 0x0005e2000ba0000a */
[----:B------:R-:W-:Y:S01]  /*3d10*/  UMOV UR39, 0x40004040 ;  /* 0x4000404000277882 */ /* 0x000fe20000000000 */
[----:B------:R-:W-:Y:S01]  /*3d20*/  UMOV UR37, 0x40004040 ;  /* 0x4000404000257882 */ /* 0x000fe20000000000 */
[----:B------:R-:W-:Y:S01]  /*3d30*/  UMOV UR35, 0x40004040 ;  /* 0x4000404000237882 */ /* 0x000fe20000000000 */
[----:B------:R2:W-:Y:S01]  /*3d40*/  UTCHMMA.2CTA gdesc[UR38], gdesc[UR40], tmem[UR10], tmem[UR24], idesc[UR25], UPT ;  /* 0x00ff1828260075ea */ /* 0x0005e2000ba0000a */
[----:B------:R2:W-:Y:S01]  /*3d50*/  UTCHMMA.2CTA gdesc[UR34], gdesc[UR36], tmem[UR10], tmem[UR22], idesc[UR23], UPT ;  /* 0x00ff1624220075ea */ /* 0x0005e2000ba0000a */
[----:B------:R2:W-:Y:S01]  /*3d60*/  UTCBAR.2CTA.MULTICAST [UR6], URZ, UR12 ;  /* 0x000000ff060073e9 */ /* 0x0005e2000820080c */
[----:B------:R-:W-:Y:S01]  /*3d70*/  UMOV UR46, UR17 ;  /* 0x00000011002e7c82 */ /* 0x000fe20008000000 */
[----:B------:R-:W-:Y:S05]  /*3d80*/  BRA.U UP0, `(.L_x_76) ;  /* 0xfffffffd00507547 */ /* 0x000fea000b83ffff */
.L_x_73:
[----:B------:R-:W-:Y:S01]  /*3d90*/  UIADD3 UR7, UPT, UPT, UR7, 0xe0, URZ ;  /* 0x000000e007077890 */ /* 0x000fe2000fffe0ff */
[----:B------:R-:W-:-:S08]  /*3da0*/  UMOV UR16, UR15 ;  /* 0x0000000f00107c82 */ /* 0x000fd00008000000 */
[----:B------:R4:W-:Y:S01]  /*3db0*/  UTCBAR.2CTA.MULTICAST [UR7], URZ, UR11 ;  /* 0x000000ff070073e9 */ /* 0x0009e2000820080b */
[----:B------:R-:W-:Y:S02]  /*3dc0*/  NOP ;  /* 0x0000000000007918 */ /* 0x000fe40000000000 */
.L_x_71:
[----:B------:R-:W-:Y:S01]  /*3dd0*/  UIADD3 UR18, UPT, UPT, UR18, 0x1, URZ ;  /* 0x0000000112127890 */ /* 0x000fe2000fffe0ff */
[----:B------:R-:W-:-:S03]  /*3de0*/  ISETP.NE.AND P0, PT, R8, 0x2, PT ;  /* 0x000000020800780c */ /* 0x000fc60003f05270 */
[----:B------:R-:W-:Y:S01]  /*3df0*/  UISETP.NE.AND UP0, UPT, UR18, 0x4, UPT ;  /* 0x000000041200788c */ /* 0x000fe2000bf05270 */
[----:B-12---:R-:W-:Y:S02]  /*3e00*/  SEL R0, RZ, 0x1, P0 ;  /* 0x00000001ff007807 */ /* 0x006fe40000000000 */
[----:B------:R-:W-:Y:S01]  /*3e10*/  SEL R8, R8, RZ, P0 ;  /* 0x000000ff08087207 */ /* 0x000fe20000000000 */
[----:B------:R-:W-:Y:S01]  /*3e20*/  USEL UR6, URZ, 0x1, UP0 ;  /* 0x00000001ff067887 */ /* 0x000fe20008000000 */
[----:B------:R-:W-:Y:S01]  /*3e30*/  LOP3.LUT R3, R3, R0, RZ, 0x3c, !PT ;  /* 0x0000000003037212 */ /* 0x000fe200078e3cff */
[----:B------:R-:W-:-:S04]  /*3e40*/  USEL UR18, UR18, URZ, UP0 ;  /* 0x000000ff12127287 */ /* 0x000fc80008000000 */
[----:B------:R-:W-:Y:S01]  /*3e50*/  LOP3.LUT R9, R9, UR6, RZ, 0x3c, !PT ;  /* 0x0000000609097c12 */ /* 0x000fe2000f8e3cff */
[----:B------:R-:W-:Y:S07]  /*3e60*/  @P1 BRA `(.L_x_77) ;  /* 0xfffffff800881947 */ /* 0x000fee000383ffff */
[----:B------:R-:W1:Y:S01]  /*3e70*/  S2UR UR4, SR_CgaCtaId ;  /* 0x00000000000479c3 */ /* 0x000e620000008800 */
[----:B------:R-:W-:Y:S01]  /*3e80*/  ELECT P0, URZ, PT ;  /* 0x0000000000ff782f */ /* 0x000fe20003800000 */
[----:B------:R-:W-:Y:S01]  /*3e90*/  HFMA2 R0, -RZ, RZ, 0, 5.9604644775390625e-08 ;  /* 0x00000001ff007431 */ /* 0x000fe200000001ff */
[----:B------:R-:W-:-:S05]  /*3ea0*/  UMOV UR6, 0x40 ;  /* 0x0000004000067882 */ /* 0x000fca0000000000 */
[----:B------:R-:W-:Y:S01]  /*3eb0*/  UVIRTCOUNT.DEALLOC.SMPOOL 0x80 ;  /* 0x000000800000784c */ /* 0x000fe20000000000 */
[----:B------:R-:W-:Y:S02]  /*3ec0*/  UISETP.NE.AND UP0, UPT, UR9, URZ, UPT ;  /* 0x000000ff0900728c */ /* 0x000fe4000bf05270 */
[----:B-1----:R-:W-:-:S09]  /*3ed0*/  ULEA UR4, UR4, UR6, 0x18 ;  /* 0x0000000604047291 */ /* 0x002fd2000f8ec0ff */
[----:B------:R1:W-:Y:S01]  /*3ee0*/  @P0 STS.U8 [UR4+0x1c], R0 ;  /* 0x00001c00ff000988 */ /* 0x0003e20008000004 */
[----:B------:R-:W-:Y:S05]  /*3ef0*/  BRA.U UP0, `(.L_x_78) ;  /* 0x0000000100a07547 */ /* 0x000fea000b800000 */
[----:B------:R-:W-:Y:S01]  /*3f00*/  UIADD3 UR6, UPT, UPT, UR5, 0x100, URZ ;  /* 0x0000010005067890 */ /* 0x000fe2000fffe0ff */
[----:B------:R-:W-:-:S03]  /*3f10*/  SHF.L.U32 R3, R9, 0x1f, RZ ;  /* 0x0000001f09037819 */ /* 0x000fc600000006ff */
[----:B----4-:R-:W-:-:S09]  /*3f20*/  ULEA UR7, UR18, UR6, 0x3 ;  /* 0x0000000612077291 */ /* 0x010fd2000f8e18ff */
[----:B------:R-:W2:Y:S02]  /*3f30*/  SYNCS.PHASECHK.TRANS64.TRYWAIT P0, [UR7], R3 ;  /* 0x00000003ff0075a7 */ /* 0x000ea40008001107 */
[----:B--2---:R-:W-:Y:S05]  /*3f40*/  @!P0 BRA `(.L_x_79) ;  /* 0x0000005000e48947 */ /* 0x004fea0003800000 */
.L_x_181:
        /* <DEDUP_REMOVED lines=9> */
.L_x_183:
        /* <DEDUP_REMOVED lines=9> */
.L_x_185:
[----:B------:R-:W-:-:S04]  /*4070*/  UIADD3 UR9, UPT, UPT, UR9, 0x1, URZ ;  /* 0x0000000109097890 */ /* 0x000fc8000fffe0ff */
[----:B------:R-:W-:-:S04]  /*4080*/  UISETP.NE.AND UP1, UPT, UR9, 0x4, UPT ;  /* 0x000000040900788c */ /* 0x000fc8000bf25270 */
[----:B------:R-:W-:Y:S02]  /*4090*/  USEL UR7, URZ, 0x1, UP1 ;  /* 0x00000001ff077887 */ /* 0x000fe40008800000 */
[----:B------:R-:W-:-:S04]  /*40a0*/  USEL UR9, UR9, URZ, UP1 ;  /* 0x000000ff09097287 */ /* 0x000fc80008800000 */
[----:B------:R-:W-:Y:S01]  /*40b0*/  ULEA UR9, UR9, UR6, 0x3 ;  /* 0x0000000609097291 */ /* 0x000fe2000f8e18ff */
[----:B-1----:R-:W-:-:S04]  /*40c0*/  LOP3.LUT R3, R2, UR7, RZ, 0x3c, !PT ;  /* 0x0000000702037c12 */ /* 0x002fc8000f8e3cff */
[----:B------:R-:W-:Y:S01]  /*40d0*/  SHF.L.U32 R3, R3, 0x1f, RZ ;  /* 0x0000001f03037819 */ /* 0x000fe200000006ff */
[----:B------:R-:W-:-:S04]  /*40e0*/  IMAD.U32 R0, RZ, RZ, UR9 ;  /* 0x00000009ff007e24 */ /* 0x000fc8000f8e00ff */
[----:B------:R1:W2:Y:S03]  /*40f0*/  SYNCS.PHASECHK.TRANS64.TRYWAIT P0, [R0+URZ], R3 ;  /* 0x00000003000075a7 */ /* 0x0002a600080011ff */
[----:B--2---:R-:W-:Y:S05]  /*4100*/  @!P0 NANOSLEEP.SYNCS 0x989680 ;  /* 0x009896800000895d */ /* 0x004fea0003900000 */
[----:B------:R-:W2:Y:S02]  /*4110*/  @!P0 SYNCS.PHASECHK.TRANS64 P0, [R0+URZ], R3 ;  /* 0x00000003000085a7 */ /* 0x000ea400080010ff */
[----:B--2---:R-:W-:Y:S05]  /*4120*/  @P0 BRA `(.L_x_82) ;  /* 0x0000000000200947 */ /* 0x004fea0003800000 */
.L_x_83:
[----:B--2---:R2:W4:Y:S02]  /*4130*/  SYNCS.PHASECHK.TRANS64.TRYWAIT P0, [R0+URZ], R3 ;  /* 0x00000003000075a7 */ /* 0x00452400080011ff */
[----:B----4-:R-:W-:Y:S05]  /*4140*/  @!P0 NANOSLEEP.SYNCS 0x989680 ;  /* 0x009896800000895d */ /* 0x010fea0003900000 */
[----:B------:R-:W4:Y:S02]  /*4150*/  @!P0 SYNCS.PHASECHK.TRANS64 P0, [R0+URZ], R3 ;  /* 0x00000003000085a7 */ /* 0x000f2400080010ff */
[----:B----4-:R-:W-:Y:S05]  /*4160*/  @!P0 BRA `(.L_x_83) ;  /* 0xfffffffc00f08947 */ /* 0x010fea000383ffff */
[----:B------:R-:W-:Y:S05]  /*4170*/  BRA `(.L_x_82) ;  /* 0x00000000000c7947 */ /* 0x000fea0003800000 */
.L_x_78:
[----:B------:R-:W-:-:S04]  /*4180*/  UIADD3 UR6, UPT, UPT, UR5, 0x140, URZ ;  /* 0x0000014005067890 */ /* 0x000fc8000fffe0ff */
[----:B------:R-:W-:-:S09]  /*4190*/  UPRMT UR6, UR8, 0x654, UR6 ;  /* 0x0000065408067896 */ /* 0x000fd20008000006 */
[----:B------:R-:W-:Y:S03]  /*41a0*/  SYNCS.ARRIVE.TRANS64.RED.A1T0 RZ, [UR6], RZ ;  /* 0x000000ffffff79a7 */ /* 0x000fe60008100406 */
.L_x_82:
[----:B-12---:R-:W-:Y:S01]  /*41b0*/  SHF.L.U32 R3, RZ, 0x1f, RZ ;  /* 0x0000001fff037819 */ /* 0x006fe200000006ff */
[----:B------:R-:W-:Y:S01]  /*41c0*/  UIADD3 UR6, UPT, UPT, UR5, 0x140, URZ ;  /* 0x0000014005067890 */ /* 0x000fe2000fffe0ff */
[----:B------:R-:W-:Y:S02]  /*41d0*/  PLOP3.LUT P0, PT, PT, PT, UP0, 0x80, 0x8 ;  /* 0x000000000008781c */ /* 0x000fe40003f0f008 */
[----:B------:R-:W1:Y:S02]  /*41e0*/  SYNCS.PHASECHK.TRANS64.TRYWAIT P1, [UR5+0x140], R3 ;  /* 0x00014003ff0075a7 */ /* 0x000e640008021105 */
[----:B-1----:R-:W-:Y:S09]  /*41f0*/  @!P1 BRA `(.L_x_84) ;  /* 0x0000005000809947 */ /* 0x002ff20003800000 */
.L_x_187:
[----:B------:R-:W-:Y:S01]  /*4200*/  @!UP0 UPRMT UR6, UR8, 0x654, UR6 ;  /* 0x0000065408068896 */ /* 0x000fe20008000006 */
[----:B------:R-:W-:Y:S02]  /*4210*/  UMOV UR5, 0x1 ;  /* 0x0000000100057882 */ /* 0x000fe40000000000 */
[----:B------:R-:W-:-:S06]  /*4220*/  UMOV UR8, 0xffff ;  /* 0x0000ffff00087882 */ /* 0x000fcc0000000000 */
[----:B------:R-:W-:Y:S01]  /*4230*/  @!P0 SYNCS.ARRIVE.TRANS64.RED.A1T0 RZ, [UR6], RZ ;  /* 0x000000ffffff89a7 */ /* 0x000fe20008100406 */
[----:B------:R-:W-:Y:S01]  /*4240*/  NOP ;  /* 0x0000000000007918 */ /* 0x000fe20000000000 */
[----:B-1----:R-:W1:Y:S01]  /*4250*/  LDS R0, [UR4+0x14] ;  /* 0x00001404ff007984 */ /* 0x002e620008000800 */
[----:B------:R-:W-:-:S04]  /*4260*/  ULOP3.LUT UR6, UR21, 0xffff, URZ, 0xc0, !UPT ;  /* 0x0000ffff15067892 */ /* 0x000fc8000f8ec0ff */
[----:B------:R-:W-:-:S04]  /*4270*/  USHF.R.U32.HI UR6, URZ, 0x5, UR6 ;  /* 0x00000005ff067899 */ /* 0x000fc80008011606 */
[----:B------:R-:W-:Y:S02]  /*4280*/  USHF.L.U32 UR8, UR8, UR6, URZ ;  /* 0x0000000608087299 */ /* 0x000fe400080006ff */
[----:B------:R-:W-:-:S04]  /*4290*/  USHF.L.U32 UR5, UR5, UR6, URZ ;  /* 0x0000000605057299 */ /* 0x000fc800080006ff */
[----:B-1----:R-:W-:-:S04]  /*42a0*/  LOP3.LUT R0, R0, UR8, RZ, 0xc0, !PT ;  /* 0x0000000800007c12 */ /* 0x002fc8000f8ec0ff */
[----:B------:R-:W-:-:S13]  /*42b0*/  ISETP.NE.AND P0, PT, R0, UR8, PT ;  /* 0x0000000800007c0c */ /* 0x000fda000bf05270 */
[----:B------:R-:W-:Y:S05]  /*42c0*/  @P0 BRA `(.L_x_85) ;  /* 0x0000000000580947 */ /* 0x000fea0003800000 */
[----:B------:R-:W1:Y:S02]  /*42d0*/  LDS R0, [UR4+0x18] ;  /* 0x00001804ff007984 */ /* 0x000e640008000800 */
[----:B-1----:R-:W-:-:S04]  /*42e0*/  LOP3.LUT R0, R0, UR5, RZ, 0xc0, !PT ;  /* 0x0000000500007c12 */ /* 0x002fc8000f8ec0ff */
[----:B------:R-:W-:-:S13]  /*42f0*/  ISETP.NE.AND P0, PT, R0, UR5, PT ;  /* 0x0000000500007c0c */ /* 0x000fda000bf05270 */
[----:B------:R-:W-:Y:S05]  /*4300*/  @P0 BRA `(.L_x_86) ;  /* 0x00000000003c0947 */ /* 0x000fea0003800000 */
[----:B------:R-:W1:Y:S01]  /*4310*/  S2R R2, SR_LANEID ;  /* 0x0000000000027919 */ /* 0x000e620000000000 */
[----:B------:R-:W-:Y:S01]  /*4320*/  ULOP3.LUT UR8, URZ, UR8, URZ, 0x33, !UPT ;  /* 0x00000008ff087292 */ /* 0x000fe2000f8e33ff */
[----:B------:R-:W-:Y:S01]  /*4330*/  LOP3.LUT R4, RZ, UR5, RZ, 0x33, !PT ;  /* 0x00000005ff047c12 */ /* 0x000fe2000f8e33ff */
[----:B----4-:R-:W-:Y:S02]  /*4340*/  VOTEU.ANY UR7, UPT, PT ;  /* 0x0000000000077886 */ /* 0x010fe400038e0100 */
[----:B------:R-:W-:Y:S01]  /*4350*/  UFLO.U32 UR7, UR7 ;  /* 0x00000007000772bd */ /* 0x000fe200080e0000 */
[----:B------:R-:W2:Y:S01]  /*4360*/  REDUX UR5, R4 ;  /* 0x00000000040573c4 */ /* 0x000ea20000000000 */
[----:B------:R-:W-:-:S06]  /*4370*/  IMAD.U32 R0, RZ, RZ, UR8 ;  /* 0x00000008ff007e24 */ /* 0x000fcc000f8e00ff */
[----:B------:R4:W-:Y:S01]  /*4380*/  UTCATOMSWS.AND URZ, UR8 ;  /* 0x0000000800ff79e3 */ /* 0x0009e20008000000 */
[----:B------:R-:W3:Y:S01]  /*4390*/  REDUX UR6, R0 ;  /* 0x00000000000673c4 */ /* 0x000ee20000000000 */
[----:B-1----:R-:W-:Y:S01]  /*43a0*/  ISETP.EQ.U32.AND P0, PT, R2, UR7, PT ;  /* 0x0000000702007c0c */ /* 0x002fe2000bf02070 */
[----:B--2---:R-:W-:Y:S01]  /*43b0*/  IMAD.U32 R2, RZ, RZ, UR5 ;  /* 0x00000005ff027e24 */ /* 0x004fe2000f8e00ff */
[----:B---3--:R-:W-:-:S11]  /*43c0*/  MOV R3, UR6 ;  /* 0x0000000600037c02 */ /* 0x008fd60008000f00 */
[----:B------:R4:W-:Y:S04]  /*43d0*/  @P0 ATOMS.AND RZ, [UR4+0x14], R3 ;  /* 0x00001403ffff098c */ /* 0x0009e8000a800004 */
[----:B------:R4:W-:Y:S01]  /*43e0*/  @P0 ATOMS.AND RZ, [UR4+0x18], R2 ;  /* 0x00001802ffff098c */ /* 0x0009e2000a800004 */
[----:B------:R-:W-:Y:S05]  /*43f0*/  BRA `(.L_x_87) ;  /* 0x0000000000147947 */ /* 0x000fea0003800000 */
.L_x_86:
[----:B------:R-:W-:Y:S02]  /*4400*/  MOV R2, 0x4420 ;  /* 0x0000442000027802 */ /* 0x000fe40000000f00 */
[----:B---345:R-:W-:Y:S05]  /*4410*/  CALL.REL.NOINC `($__internal_0_$__cuda_sm10x_tcgen05_guardrail_trap_col_being_dealloced_not_returned_by_alloc) ;  /* 0x0000005400607944 */ /* 0x038fea0003c00000 */
[----:B------:R-:W-:Y:S05]  /*4420*/  BRA `(.L_x_87) ;  /* 0x0000000000087947 */ /* 0x000fea0003800000 */
.L_x_85:
[----:B------:R-:W-:Y:S02]  /*4430*/  MOV R2, 0x4450 ;  /* 0x0000445000027802 */ /* 0x000fe40000000f00 */
[----:B---345:R-:W-:Y:S05]  /*4440*/  CALL.REL.NOINC `($__internal_2_$__cuda_sm10x_tcgen05_guardrail_trap_unallocated_columns_being_dealloced) ;  /* 0x00000054006c7944 */ /* 0x038fea0003c00000 */
.L_x_87:
[----:B------:R-:W-:Y:S01]  /*4450*/  NOP ;  /* 0x0000000000007918 */ /* 0x000fe20000000000 */
[----:B----4-:R-:W-:Y:S05]  /*4460*/  EXIT ;  /* 0x000000000000794d */ /* 0x010fea0003800000 */
.L_x_58:
[----:B------:R-:W-:-:S09]  /*4470*/  UISETP.NE.OR UP5, UPT, UR10, 0x3, !UP5 ;  /* 0x000000030a00788c */ /* 0x000fd2000efa5670 */
[----:B------:R-:W-:Y:S05]  /*4480*/  BRA.U UP5, `(.L_x_88) ;  /* 0x0000001105787547 */ /* 0x000fea000b800000 */
[----:B------:R-:W1:Y:S01]  /*4490*/  LDC R0, c[0x0][0xb30] ;  /* 0x0002cc00ff007b82 */ /* 0x000e620000000800 */
[----:B------:R-:W2:Y:S01]  /*44a0*/  LDCU.64 UR8, c[0x0][0x888] ;  /* 0x00011100ff0877ac */ /* 0x000ea20008000a00 */
[----:B------:R-:W-:Y:S02]  /*44b0*/  HFMA2 R25, -RZ, RZ, 0, 0 ;  /* 0x00000000ff197431 */ /* 0x000fe400000001ff */
[----:B-----5:R-:W-:Y:S01]  /*44c0*/  IMAD.MOV.U32 R32, RZ, RZ, 0x1 ;  /* 0x00000001ff207424 */ /* 0x020fe200078e00ff */
[----:B------:R-:W-:Y:S01]  /*44d0*/  MOV R23, 0x1000 ;  /* 0x0000100000177802 */ /* 0x000fe20000000f00 */
[----:B------:R-:W3:Y:S01]  /*44e0*/  LDCU.64 UR4, c[0x0][0x890] ;  /* 0x00011200ff0477ac */ /* 0x000ee20008000a00 */
[----:B------:R-:W-:Y:S01]  /*44f0*/  IMAD.MOV.U32 R27, RZ, RZ, RZ ;  /* 0x000000ffff1b7224 */ /* 0x000fe200078e00ff */
[----:B------:R-:W4:Y:S01]  /*4500*/  LDC R19, c[0x0][0x370] ;  /* 0x0000dc00ff137b82 */ /* 0x000f220000000800 */
[----:B------:R-:W-:Y:S01]  /*4510*/  UMOV UR7, 0x400 ;  /* 0x0000040000077882 */ /* 0x000fe20000000000 */
[----:B------:R-:W-:-:S02]  /*4520*/  UPLOP3.LUT UP0, UPT, UPT, UPT, UPT, 0x40, 0x4 ;  /* 0x000000000004789c */ /* 0x000fc40003f0e870 */
[----:B------:R-:W-:-:S04]  /*4530*/  ULEA UR7, UR37, UR7, 0x18 ;  /* 0x0000000725077291 */ /* 0x000fc8000f8ec0ff */
[----:B------:R-:W4:Y:S01]  /*4540*/  LDC R2, c[0x0][0xb0c] ;  /* 0x0002c300ff027b82 */ /* 0x000f220000000800 */
[----:B------:R-:W-:Y:S02]  /*4550*/  UIADD3 UR13, UPT, UPT, UR7, 0x88, URZ ;  /* 0x00000088070d7890 */ /* 0x000fe4000fffe0ff */
[----:B--2---:R-:W-:Y:S02]  /*4560*/  UISETP.NE.U32.AND UP3, UPT, UR8, URZ, UPT ;  /* 0x000000ff0800728c */ /* 0x004fe4000bf65070 */
[----:B------:R-:W-:Y:S02]  /*4570*/  UIADD3 UR41, UPT, UPT, UR7, 0x70, URZ ;  /* 0x0000007007297890 */ /* 0x000fe4000fffe0ff */
[----:B---3--:R-:W-:Y:S01]  /*4580*/  UISETP.NE.U32.AND UP4, UPT, UR4, URZ, UPT ;  /* 0x000000ff0400728c */ /* 0x008fe2000bf85070 */
[----:B------:R-:W2:Y:S01]  /*4590*/  LDC R18, c[0x0][0xb20] ;  /* 0x0002c800ff127b82 */ /* 0x000ea20000000800 */
[----:B-1----:R-:W-:Y:S01]  /*45a0*/  ISETP.NE.AND P1, PT, R0, 0x1, PT ;  /* 0x000000010000780c */ /* 0x002fe20003f25270 */
[----:B------:R-:W-:-:S02]  /*45b0*/  UISETP.NE.AND.EX UP3, UPT, UR9, URZ, UPT, UP3 ;  /* 0x000000ff0900728c */ /* 0x000fc4000bf65330 */
[----:B------:R-:W-:Y:S02]  /*45c0*/  UIADD3 UR33, UPT, UPT, UR7, 0x78, URZ ;  /* 0x0000007807217890 */ /* 0x000fe4000fffe0ff */
[----:B------:R-:W-:Y:S02]  /*45d0*/  UIADD3 UR25, UPT, UPT, UR7, 0x80, URZ ;  /* 0x0000008007197890 */ /* 0x000fe4000fffe0ff */
[----:B------:R-:W1:Y:S01]  /*45e0*/  LDC.64 R36, c[0x0][0x348] ;  /* 0x0000d200ff247b82 */ /* 0x000e620000000a00 */
[----:B------:R-:W-:Y:S02]  /*45f0*/  UPRMT UR13, UR37, 0x654, UR13 ;  /* 0x00000654250d7896 */ /* 0x000fe4000800000d */
[----:B------:R-:W-:-:S05]  /*4600*/  UISETP.NE.AND.EX UP4, UPT, UR5, URZ, UPT, UP4 ;  /* 0x000000ff0500728c */ /* 0x000fca000bf85340 */
[----:B------:R-:W3:Y:S08]  /*4610*/  LDC.64 R16, c[0x0][0xb10] ;  /* 0x0002c400ff107b82 */ /* 0x000ef00000000a00 */
[----:B------:R-:W1:Y:S08]  /*4620*/  LDC.64 R6, c[0x0][0xb18] ;  /* 0x0002c600ff067b82 */ /* 0x000e700000000a00 */
[----:B------:R-:W1:Y:S08]  /*4630*/  LDC.64 R4, c[0x0][0xb28] ;  /* 0x0002ca00ff047b82 */ /* 0x000e700000000a00 */
[----:B--2-4-:R-:W1:Y:S02]  /*4640*/  LDC R22, c[0x0][0x374] ;  /* 0x0000dd00ff167b82 */ /* 0x014e640000000800 */
.L_x_99:
[----:B------:R-:W-:Y:S02]  /*4650*/  LEA R0, R27, UR7, 0x3 ;  /* 0x000000071b007c11 */ /* 0x000fe4000f8e18ff */
[----:B------:R-:W-:Y:S02]  /*4660*/  SHF.L.U32 R3, R25, 0x1f, RZ ;  /* 0x0000001f19037819 */ /* 0x000fe400000006ff */
[----:B------:R-:W-:Y:S02]  /*4670*/  LEA R28, R27, UR7, 0x4 ;  /* 0x000000071b1c7c11 */ /* 0x000fe4000f8e20ff */
[----:B--2---:R-:W2:Y:S02]  /*4680*/  SYNCS.PHASECHK.TRANS64.TRYWAIT P0, [R0+URZ+0xc0], R3 ;  /* 0x0000c003000075a7 */ /* 0x004ea400080011ff */
[----:B--2---:R-:W-:Y:S05]  /*4690*/  @!P0 BRA `(.L_x_89) ;  /* 0x0000004c00708947 */ /* 0x004fea0003800000 */
.L_x_188:
[----:B------:R-:W-:Y:S01]  /*46a0*/  ISETP.GE.AND P0, PT, R26, 0x1, PT ;  /* 0x000000011a00780c */ /* 0x000fe20003f06270 */
[----:B------:R-:W4:Y:S01]  /*46b0*/  LDS.128 R28, [R28+0x150] ;  /* 0x000150001c1c7984 */ /* 0x000f220000000c00 */
[----:B--2---:R-:W-:Y:S01]  /*46c0*/  VIADD R0, R0, 0xd0 ;  /* 0x000000d000007836 */ /* 0x004fe20000000000 */
[----:B------:R-:W-:Y:S01]  /*46d0*/  @!PT LDS RZ, [RZ] ;  /* 0x00000000fffff984 */ /* 0x000fe20000000800 */
[----:B------:R-:W-:Y:S01]  /*46e0*/  @!PT LDS RZ, [RZ] ;  /* 0x00000000fffff984 */ /* 0x000fe20000000800 */
[----:B------:R-:W-:Y:S01]  /*46f0*/  @!PT LDS RZ, [RZ] ;  /* 0x00000000fffff984 */ /* 0x000fe20000000800 */
[----:B------:R-:W-:Y:S01]  /*4700*/  @!PT LDS RZ, [RZ] ;  /* 0x00000000fffff984 */ /* 0x000fe20000000800 */
[----:B------:R2:W-:Y:S06]  /*4710*/  MEMBAR.ALL.CTA ;  /* 0x0000000000007992 */ /* 0x0005ec0000008000 */
[----:B--2---:R-:W2:Y:S01]  /*4720*/  FENCE.VIEW.ASYNC.S ;  /* 0x00000000000073c6 */ /* 0x004ea20000000000 */
[----:B------:R-:W-:Y:S04]  /*4730*/  PRMT R0, RZ, 0x654, R0 ;  /* 0x00000654ff007816 */ /* 0x000fe80000000000 */
[----:B--2---:R2:W-:Y:S01]  /*4740*/  SYNCS.ARRIVE.TRANS64.RED.A1T0 RZ, [R0+URZ], RZ ;  /* 0x000000ff00ff79a7 */ /* 0x0045e200081004ff */
[----:B----4-:R-:W-:Y:S11]  /*4750*/  LOP3.LUT P3, RZ, R30, 0x1, RZ, 0xc0, !PT ;  /* 0x000000011eff7812 */ /* 0x010ff6000786c0ff */
[----:B------:R-:W-:Y:S02]  /*4760*/  @!UPT UIADD3 URZ, UPT, UPT, URZ, URZ, URZ ;  /* 0x000000fffffff290 */ /* 0x000fe4000fffe0ff */
[----:B------:R-:W-:Y:S02]  /*4770*/  @P3 MOV R13, R28 ;  /* 0x0000001c000d3202 */ /* 0x000fe40000000f00 */
[----:B------:R-:W-:Y:S01]  /*4780*/  @P3 LOP3.LUT R8, R29, 0xffff, RZ, 0xc0, !PT ;  /* 0x0000ffff1d083812 */ /* 0x000fe200078ec0ff */
[----:B--2---:R-:W-:Y:S06]  /*4790*/  @!P0 BRA `(.L_x_90) ;  /* 0x0000000000a48947 */ /* 0x004fec0003800000 */
[----:B-1----:R-:W-:Y:S01]  /*47a0*/  IMAD.HI.U32 R33, R22, R7, RZ ;  /* 0x0000000716217227 */ /* 0x002fe200078e00ff */
[----:B------:R-:W-:Y:S02]  /*47b0*/  ISETP.NE.AND P0, PT, R6, 0x1, PT ;  /* 0x000000010600780c */ /* 0x000fe40003f05270 */
[----:B------:R-:W-:Y:S01]  /*47c0*/  ISETP.NE.AND P2, PT, R26, 0x1, PT ;  /* 0x000000011a00780c */ /* 0x000fe20003f45270 */
[----:B---3--:R-:W-:Y:S01]  /*47d0*/  IMAD.HI.U32 R34, R19, R16, RZ ;  /* 0x0000001013227227 */ /* 0x008fe200078e00ff */
[----:B------:R-:W-:Y:S02]  /*47e0*/  SHF.R.U32.HI R33, RZ, R18, R33 ;  /* 0x00000012ff217219 */ /* 0x000fe40000011621 */
[----:B------:R-:W-:Y:S01]  /*47f0*/  ISETP.NE.AND P4, PT, R2, 0x1, PT ;  /* 0x000000010200780c */ /* 0x000fe20003f85270 */
[----:B------:R-:W-:Y:S01]  /*4800*/  IMAD.HI.U32 R38, R13, R16, RZ ;  /* 0x000000100d267227 */ /* 0x000fe200078e00ff */
[----:B------:R-:W-:Y:S02]  /*4810*/  SHF.R.U32.HI R34, RZ, R17, R34 ;  /* 0x00000011ff227219 */ /* 0x000fe40000011622 */
[----:B------:R-:W-:Y:S01]  /*4820*/  SEL R3, R22, R33, !P0 ;  /* 0x0000002116037207 */ /* 0x000fe20004000000 */
[C---:B------:R-:W-:Y:S01]  /*4830*/  IMAD.HI.U32 R33, R8.reuse, R7, RZ ;  /* 0x0000000708217227 */ /* 0x040fe200078e00ff */
[----:B------:R-:W-:Y:S02]  /*4840*/  SEL R11, R19, R34, !P4 ;  /* 0x00000022130b7207 */ /* 0x000fe40006000000 */
[----:B------:R-:W-:Y:S01]  /*4850*/  SHF.R.U32.HI R38, RZ, R17, R38 ;  /* 0x00000011ff267219 */ /* 0x000fe20000011626 */
[----:B------:R-:W-:Y:S01]  /*4860*/  IMAD.HI.U32 R40, R3, R4, RZ ;  /* 0x0000000403287227 */ /* 0x000fe200078e00ff */
[----:B------:R-:W-:Y:S03]  /*4870*/  SHF.R.U32.HI R33, RZ, R18, R33 ;  /* 0x00000012ff217219 */ /* 0x000fe60000011621 */
[----:B------:R-:W-:Y:S01]  /*4880*/  IMAD.HI.U32 R34, R11, R4, RZ ;  /* 0x000000040b227227 */ /* 0x000fe200078e00ff */
[----:B------:R-:W-:Y:S02]  /*4890*/  @P2 SHF.R.U32.HI R3, RZ, R5, R40 ;  /* 0x00000005ff032219 */ /* 0x000fe40000011628 */
[----:B------:R-:W-:Y:S02]  /*48a0*/  SEL R9, R8, R33, !P0 ;  /* 0x0000002108097207 */ /* 0x000fe40004000000 */
[----:B------:R-:W-:Y:S01]  /*48b0*/  @P2 SHF.R.U32.HI R11, RZ, R5, R34 ;  /* 0x00000005ff0b2219 */ /* 0x000fe20000011622 */
[C---:B------:R-:W-:Y:S01]  /*48c0*/  IMAD R10, R26.reuse, R3, RZ ;  /* 0x000000031a0a7224 */ /* 0x040fe200078e02ff */
[----:B------:R-:W-:Y:S01]  /*48d0*/  SEL R3, R13, R38, !P4 ;  /* 0x000000260d037207 */ /* 0x000fe20006000000 */
[C---:B------:R-:W-:Y:S03]  /*48e0*/  IMAD.HI.U32 R14, R9.reuse, R4, RZ ;  /* 0x00000004090e7227 */ /* 0x040fe600078e00ff */
[----:B------:R-:W-:Y:S01]  /*48f0*/  ISETP.GE.AND P0, PT, R9, R10, PT ;  /* 0x0000000a0900720c */ /* 0x000fe20003f06270 */
[C---:B------:R-:W-:Y:S01]  /*4900*/  IMAD R12, R26.reuse, R11, RZ ;  /* 0x0000000b1a0c7224 */ /* 0x040fe200078e02ff */
[-C--:B------:R-:W-:Y:S04]  /*4910*/  SHF.R.U32.HI R14, RZ, R5.reuse, R14 ;  /* 0x00000005ff0e7219 */ /* 0x080fe8000001160e */
[----:B------:R-:W-:Y:S02]  /*4920*/  ISETP.GE.OR P0, PT, R3, R12, P0 ;  /* 0x0000000c0300720c */ /* 0x000fe40000706670 */
[----:B------:R-:W-:Y:S05]  /*4930*/  SEL R15, R9, R14, !P2 ;  /* 0x0000000e090f7207 */ /* 0x000fea0005000000 */
[----:B------:R-:W-:Y:S04]  /*4940*/  IMAD.MOV R14, RZ, RZ, -R15 ;  /* 0x000000ffff0e7224 */ /* 0x000fe800078e0a0f */
[----:B------:R-:W-:Y:S02]  /*4950*/  IMAD R14, R26, R14, R9 ;  /* 0x0000000e1a0e7224 */ /* 0x000fe400078e0209 */
[C---:B------:R-:W-:Y:S05]  /*4960*/  @!P0 IMAD.HI.U32 R10, R3.reuse, R4, RZ ;  /* 0x00000004030a8227 */ /* 0x040fea00078e00ff */
[----:B------:R-:W-:Y:S04]  /*4970*/  @!P0 SHF.R.U32.HI R10, RZ, R5, R10 ;  /* 0x00000005ff0a8219 */ /* 0x000fe8000001160a */
[----:B------:R-:W-:Y:S01]  /*4980*/  @!P0 SEL R0, R3, R10, !P2 ;  /* 0x0000000a03008207 */ /* 0x000fe20005000000 */
[----:B------:R-:W-:Y:S03]  /*4990*/  IMAD.MOV R10, RZ, RZ, -R3 ;  /* 0x000000ffff0a7224 */ /* 0x000fe600078e0a03 */
[----:B------:R-:W-:Y:S01]  /*49a0*/  @!P0 IADD3 R15, PT, PT, R15, -R0, RZ ;  /* 0x800000000f0f8210 */ /* 0x000fe20007ffe0ff */
[----:B------:R-:W-:Y:S01]  /*49b0*/  @!P0 IMAD R0, R11, R14, R0 ;  /* 0x0000000e0b008224 */ /* 0x000fe200078e0200 */
[----:B------:R-:W-:Y:S01]  /*49c0*/  IADD3 R11, PT, PT, -R9, RZ, RZ ;  /* 0x000000ff090b7210 */ /* 0x000fe20007ffe1ff */
[----:B------:R-:W-:Y:S02]  /*49d0*/  IMAD R13, R2, R10, R13 ;  /* 0x0000000a020d7224 */ /* 0x000fe400078e020d */
[----:B------:R-:W-:Y:S02]  /*49e0*/  @!P0 IMAD R9, R15, R26, R3 ;  /* 0x0000001a0f098224 */ /* 0x000fe400078e0203 */
[----:B------:R-:W-:Y:S02]  /*49f0*/  @!P0 IMAD.MOV.U32 R3, RZ, RZ, R0 ;  /* 0x000000ffff038224 */ /* 0x000fe400078e0000 */
[----:B------:R-:W-:Y:S02]  /*4a00*/  IMAD R8, R6, R11, R8 ;  /* 0x0000000b06087224 */ /* 0x000fe400078e0208 */
[----:B------:R-:W-:Y:S02]  /*4a10*/  IMAD R13, R3, R2, R13 ;  /* 0x00000002030d7224 */ /* 0x000fe400078e020d */
[----:B------:R-:W-:Y:S02]  /*4a20*/  IMAD R8, R9, R6, R8 ;  /* 0x0000000609087224 */ /* 0x000fe400078e0208 */
.L_x_90:
[----:B------:R-:W-:Y:S05]  /*4a30*/  BRA.U UP0, `(.L_x_91) ;  /* 0x0000000100107547 */ /* 0x000fea000b800000 */
[----:B------:R-:W-:Y:S04]  /*4a40*/  MOV R0, UR6 ;  /* 0x0000000600007c02 */ /* 0x000fe80008000f00 */
[----:B------:R-:W-:Y:S04]  /*4a50*/  SHF.L.U32 R3, R0, 0x1f, RZ ;  /* 0x0000001f00037819 */ /* 0x000fe800000006ff */
[----:B------:R-:W2:Y:S02]  /*4a60*/  SYNCS.PHASECHK.TRANS64.TRYWAIT P0, [UR7+0xb8], R3 ;  /* 0x0000b803ff0075a7 */ /* 0x000ea40008001107 */
[----:B--2---:R-:W-:Y:S05]  /*4a70*/  @!P0 BRA `(.L_x_92) ;  /* 0x00000048008c8947 */ /* 0x004fea0003800000 */
.L_x_91:
[----:B------:R-:W-:Y:S02]  /*4a80*/  R2UR UR42, R20 ;  /* 0x00000000142a72ca */ /* 0x000fe400000e0000 */
[----:B------:R-:W-:Y:S02]  /*4a90*/  R2UR UR43, R21 ;  /* 0x00000000152b72ca */ /* 0x000fe400000e0000 */
[----:B------:R-:W-:Y:S02]  /*4aa0*/  ISETP.NE.U32.AND P2, PT, RZ, UR4, PT ;  /* 0x00000004ff007c0c */ /* 0x000fe4000bf45070 */
[----:B------:R-:W-:Y:S02]  /*4ab0*/  SHF.L.U32 R12, R32, 0x1f, RZ ;  /* 0x0000001f200c7819 */ /* 0x000fe400000006ff */
[----:B------:R-:W-:Y:S05]  /*4ac0*/  ISETP.NE.AND.EX P2, PT, RZ, UR5, PT, P2 ;  /* 0x00000005ff007c0c */ /* 0x000fea000bf45320 */
[----:B------:R-:W-:Y:S02]  /*4ad0*/  USHF.L.U32 UR42, UR42, 0x7, URZ ;  /* 0x000000072a2a7899 */ /* 0x000fe400080006ff */
[----:B------:R-:W-:Y:S01]  /*4ae0*/  USHF.L.U32 UR43, UR43, 0x6, URZ ;  /* 0x000000062b2b7899 */ /* 0x000fe200080006ff */
[----:B------:R-:W-:Y:S11]  /*4af0*/  BRA.U !UP4, `(.L_x_93) ;  /* 0x000000010c347547 */ /* 0x000ff6000b800000 */
[----:B------:R-:W-:Y:S01]  /*4b00*/  UPLOP3.LUT UP1, UPT, UPT, UPT, UP3, 0x80, 0x8 ;  /* 0x000000000008789c */ /* 0x000fe20003f2f030 */
[----:B--2---:R-:W-:Y:S02]  /*4b10*/  HFMA2 R0, -RZ, RZ, 0, 5.9604644775390625e-08 ;  /* 0x00000001ff007431 */ /* 0x004fe400000001ff */
[----:B------:R-:W-:Y:S03]  /*4b20*/  IMAD.MOV.U32 R59, RZ, RZ, 0x1 ;  /* 0x00000001ff3b7424 */ /* 0x000fe600078e00ff */
[----:B------:R-:W-:Y:S05]  /*4b30*/  PLOP3.LUT P0, PT, PT, PT, UP1, 0x80, 0x8 ;  /* 0x000000000008781c */ /* 0x000fea0003f0f018 */
[----:B------:R-:W2:Y:S01]  /*4b40*/  @UP1 LDCU.64 UR10, c[0x0][0x888] ;  /* 0x00011100ff0a17ac */ /* 0x000ea20008000a00 */
[----:B------:R-:W-:Y:S07]  /*4b50*/  @UP1 UIMAD UR8, UR36, UR4, URZ ;  /* 0x00000004240812a4 */ /* 0x000fee000f8e02ff */
[----:B------:R-:W-:Y:S01]  /*4b60*/  @!P0 PRMT R59, R0, 0x7610, R59 ;  /* 0x00007610003b8816 */ /* 0x000fe2000000003b */
[----:B--2---:R-:W-:Y:S03]  /*4b70*/  @UP1 UIMAD.WIDE UR10, UR8, 0x4, UR10 ;  /* 0x00000004080a18a5 */ /* 0x004fe6000f8e020a */
[----:B------:R-:W2:Y:S03]  /*4b80*/  @!UP1 LDCU UR8, c[0x0][0x880] ;  /* 0x00011000ff0897ac */ /* 0x000ea60008000800 */
[----:B------:R-:W-:Y:S01]  /*4b90*/  IMAD.U32 R10, RZ, RZ, UR10 ;  /* 0x0000000aff0a7e24 */ /* 0x000fe2000f8e00ff */
[----:B------:R-:W-:Y:S05]  /*4ba0*/  MOV R11, UR11 ;  /* 0x0000000b000b7c02 */ /* 0x000fea0008000f00 */
[----:B------:R4:W5:Y:S02]  /*4bb0*/  @P0 LDG.E R35, desc[UR46][R10.64] ;  /* 0x0000002e0a230981 */ /* 0x000964000c1e1900 */
[----:B--2-4-:R-:W-:Y:S07]  /*4bc0*/  @!P0 IMAD.U32 R35, RZ, RZ, UR8 ;  /* 0x00000008ff238e24 */ /* 0x014fee000f8e00ff */
.L_x_93:
[----:B-----5:R-:W-:Y:S01]  /*4bd0*/  @!P2 FSETP.EQ.AND P0, PT, R35, RZ, PT ;  /* 0x000000ff2300a20b */ /* 0x020fe20003f02000 */
[----:B------:R-:W-:Y:S01]  /*4be0*/  @!UPT UIADD3 URZ, UPT, UPT, URZ, URZ, URZ ;  /* 0x000000fffffff290 */ /* 0x000fe2000fffe0ff */
[----:B------:R-:W-:Y:S11]  /*4bf0*/  @!P2 BRA `(.L_x_94) ;  /* 0x000000000014a947 */ /* 0x000ff60003800000 */
[----:B------:R-:W-:Y:S02]  /*4c00*/  LOP3.LUT P2, RZ, R59, 0xff, RZ, 0xc0, !PT ;  /* 0x000000ff3bff7812 */ /* 0x000fe4000784c0ff */
[----:B------:R-:W-:Y:S04]  /*4c10*/  PLOP3.LUT P0, PT, PT, PT, UP1, 0x80, 0x8 ;  /* 0x000000000008781c */ /* 0x000fe80003f0f018 */
[----:B------:R-:W-:Y:S07]  /*4c20*/  PLOP3.LUT P0, PT, P0, PT, PT, 0x8, 0x80 ;  /* 0x000000000080781c */ /* 0x000fee000070e170 */
[----:B------:R-:W-:Y:S11]  /*4c30*/  @P2 FSETP.EQ.AND P0, PT, R35, RZ, PT ;  /* 0x000000ff2300220b */ /* 0x000ff60003f02000 */
[----:B------:R-:W-:Y:S02]  /*4c40*/  @!UPT UIADD3 URZ, UPT, UPT, URZ, URZ, URZ ;  /* 0x000000fffffff290 */ /* 0x000fe4000fffe0ff */
.L_x_94:
[----:B------:R-:W4:Y:S01]  /*4c50*/  SYNCS.PHASECHK.TRANS64.TRYWAIT P2, [UR7+0x90], R12 ;  /* 0x0000900cff0075a7 */ /* 0x000f220008041107 */
[----:B------:R-:W-:Y:S04]  /*4c60*/  ELECT P4, URZ, PT ;  /* 0x0000000000ff782f */ /* 0x000fe80003880000 */
[----:B------:R-:W-:Y:S11]  /*4c70*/  PLOP3.LUT P4, PT, P0, P4, PT, 0xf2, 0x2f ;  /* 0x00000000002f781c */ /* 0x000ff60000789e72 */
[----:B------:R-:W-:Y:S02]  /*4c80*/  @!UPT UIADD3 URZ, UPT, UPT, URZ, URZ, URZ ;  /* 0x000000fffffff290 */ /* 0x000fe4000fffe0ff */
[----:B-1----:R-:W-:Y:S05]  /*4c90*/  @!P4 IADD3 R9, P0, PT, R36, 0x580, RZ ;  /* 0x000005802409c810 */ /* 0x002fea0007f1e0ff */
[----:B--2---:R-:W-:Y:S01]  /*4ca0*/  @!P4 IMAD.X R0, RZ, RZ, R37, P0 ;  /* 0x000000ffff00c224 */ /* 0x004fe200000e0625 */
[----:B----4-:R-:W-:Y:S07]  /*4cb0*/  @!P2 BRA `(.L_x_95) ;  /* 0x000000480014a947 */ /* 0x010fee0003800000 */
.L_x_191:
[----:B------:R-:W-:Y:S01]  /*4cc0*/  @!P4 R2UR UR9, R9 ;  /* 0x000000000909c2ca */ /* 0x000fe200000e0000 */
[----:B------:R-:W-:Y:S01]  /*4cd0*/  VOTEU.ALL UP0, P4 ;  /* 0x0000000000ff7886 */ /* 0x000fe20002000000 */
[----:B------:R-:W-:Y:S01]  /*4ce0*/  @!P4 R2UR UR8, R0 ;  /* 0x000000000008c2ca */ /* 0x000fe200000e0000 */
[----:B------:R-:W-:Y:S01]  /*4cf0*/  VOTEU.ALL UP2, P4 ;  /* 0x0000000000ff7886 */ /* 0x000fe20002040000 */
[----:B------:R-:W-:Y:S01]  /*4d00*/  UMOV UR16, 0x0 ;  /* 0x0000000000107882 */ /* 0x000fe20000000000 */
[----:B------:R-:W-:Y:S01]  /*4d10*/  UMOV UR17, 0x10000000 ;  /* 0x1000000000117882 */ /* 0x000fe20000000000 */
[----:B------:R-:W-:Y:S01]  /*4d20*/  @!UP0 UIADD3 UR40, UPT, UPT, UR7, 0x200, URZ ;  /* 0x0000020007288890 */ /* 0x000fe2000fffe0ff */
[----:B------:R-:W-:Y:S01]  /*4d30*/  @!P4 IMAD.MOV.U32 R0, RZ, RZ, 0x1000 ;  /* 0x00001000ff00c424 */ /* 0x000fe200078e00ff */
[----:B------:R-:W-:Y:S01]  /*4d40*/  UMOV UR44, UR36 ;  /* 0x00000024002c7c82 */ /* 0x000fe20008000000 */
[----:B------:R-:W-:Y:S01]  /*4d50*/  @!UP0 UIADD3 UR10, UPT, UPT, UR42, 0x40, URZ ;  /* 0x000000402a0a8890 */ /* 0x000fe2000fffe0ff */
[----:B------:R-:W-:Y:S01]  /*4d60*/  @!P4 IADD3 R9, P0, PT, R36, 0x580, RZ ;  /* 0x000005802409c810 */ /* 0x000fe20007f1e0ff */
[----:B------:R-:W-:Y:S01]  /*4d70*/  UMOV UR11, UR43 ;  /* 0x0000002b000b7c82 */ /* 0x000fe20008000000 */
[----:B------:R-:W-:Y:S01]  /*4d80*/  UMOV UR12, UR36 ;  /* 0x00000024000c7c82 */ /* 0x000fe20008000000 */
[----:B------:R-:W-:Y:S01]  /*4d90*/  IMAD.U32 R10, RZ, RZ, UR9 ;  /* 0x00000009ff0a7e24 */ /* 0x000fe2000f8e00ff */
[----:B------:R-:W-:Y:S01]  /*4da0*/  UMOV UR9, UR41 ;  /* 0x0000002900097c82 */ /* 0x000fe20008000000 */
[----:B------:R-:W-:Y:S01]  /*4db0*/  IMAD.U32 R11, RZ, RZ, UR8 ;  /* 0x00000008ff0b7e24 */ /* 0x000fe2000f8e00ff */
[----:B------:R-:W-:Y:S02]  /*4dc0*/  @!UP0 UIADD3 UR8, UPT, UPT, UR7, 0xa00, URZ ;  /* 0x00000a0007088890 */ /* 0x000fe4000fffe0ff */
[----:B------:R-:W-:Y:S01]  /*4dd0*/  @!P4 R2UR UR18, R10 ;  /* 0x000000000a12c2ca */ /* 0x000fe200000e0000 */
[----:B------:R-:W-:Y:S01]  /*4de0*/  VOTEU.ALL UP0, P4 ;  /* 0x0000000000ff7886 */ /* 0x000fe20002000000 */
[----:B------:R-:W-:Y:S01]  /*4df0*/  @!P4 R2UR UR19, R11 ;  /* 0x000000000b13c2ca */ /* 0x000fe200000e0000 */
[----:B------:R-:W-:Y:S11]  /*4e00*/  UPRMT UR14, UR37, 0x654, UR41 ;  /* 0x00000654250e7896 */ /* 0x000ff60008000029 */
[----:B------:R-:W-:Y:S01]  /*4e10*/  @!UPT UIADD3 URZ, UPT, UPT, URZ, URZ, URZ ;  /* 0x000000fffffff290 */ /* 0x000fe2000fffe0ff */
[----:B------:R2:W-:Y:S01]  /*4e20*/  @!UP2 UTMALDG.3D [UR40], [UR18], desc[UR16] ;  /* 0x000010281200a5b4 */ /* 0x0005e20008011000 */
[----:B------:R2:W-:Y:S01]  /*4e30*/  @!UP0 UTMALDG.3D [UR8], [UR18], desc[UR16] ;  /* 0x00001008120085b4 */ /* 0x0005e20008011000 */
[----:B------:R4:W-:Y:S01]  /*4e40*/  @!P4 SYNCS.ARRIVE.TRANS64.RED.A0TR RZ, [UR7+0x70], R0 ;  /* 0x00007000ffffc9a7 */ /* 0x0009e20008300407 */
[----:B------:R-:W-:Y:S01]  /*4e50*/  SYNCS.ARRIVE.TRANS64.RED.A1T0 RZ, [UR14], RZ ;  /* 0x000000ffffff79a7 */ /* 0x000fe2000810040e */
[----:B----4-:R-:W-:Y:S01]  /*4e60*/  @!P4 IMAD.X R0, RZ, RZ, R37, P0 ;  /* 0x000000ffff00c224 */ /* 0x010fe200000e0625 */
[----:B------:R-:W4:Y:S02]  /*4e70*/  SYNCS.PHASECHK.TRANS64.TRYWAIT P2, [UR7+0x98], R12 ;  /* 0x0000980cff0075a7 */ /* 0x000f240008041107 */
[----:B--2-4-:R-:W-:Y:S05]  /*4e80*/  @!P2 BRA `(.L_x_96) ;  /* 0x0000004400b8a947 */ /* 0x014fea0003800000 */
.L_x_193:
        /* <DEDUP_REMOVED lines=8> */
[----:B------:R-:W-:Y:S01]  /*4f10*/  @!UP0 UIADD3 UR32, UPT, UPT, UR7, 0x1200, URZ ;  /* 0x0000120007208890 */ /* 0x000fe2000fffe0ff */
[----:B------:R-:W-:Y:S01]  /*4f20*/  @!P4 IADD3 R21, P0, PT, R36, 0x580, RZ ;  /* 0x000005802415c810 */ /* 0x000fe20007f1e0ff */
[----:B------:R-:W-:Y:S01]  /*4f30*/  UMOV UR35, UR43 ;  /* 0x0000002b00237c82 */ /* 0x000fe20008000000 */
[----:B------:R-:W-:Y:S02]  /*4f40*/  @!UP0 UIADD3 UR10, UPT, UPT, UR42, 0x50, URZ ;  /* 0x000000502a0a8890 */ /* 0x000fe4000fffe0ff */
[----:B------:R-:W-:Y:S01]  /*4f50*/  IMAD.U32 R10, RZ, RZ, UR9 ;  /* 0x00000009ff0a7e24 */ /* 0x000fe2000f8e00ff */
[----:B------:R-:W-:Y:S01]  /*4f60*/  UMOV UR9, UR33 ;  /* 0x0000002100097c82 */ /* 0x000fe20008000000 */
[----:B------:R-:W-:Y:S01]  /*4f70*/  IMAD.U32 R11, RZ, RZ, UR8 ;  /* 0x00000008ff0b7e24 */ /* 0x000fe2000f8e00ff */
[----:B------:R-:W-:Y:S01]  /*4f80*/  @!UP0 UIADD3 UR8, UPT, UPT, UR7, 0x1a00, URZ ;  /* 0x00001a0007088890 */ /* 0x000fe2000fffe0ff */
[----:B------:R-:W-:Y:S01]  /*4f90*/  @!P4 IMAD.X R20, RZ, RZ, R37, P0 ;  /* 0x000000ffff14c224 */ /* 0x000fe200000e0625 */
[----:B------:R-:W-:Y:S01]  /*4fa0*/  @!P4 R2UR UR18, R10 ;  /* 0x000000000a12c2ca */ /* 0x000fe200000e0000 */
[----:B------:R-:W-:Y:S01]  /*4fb0*/  VOTEU.ALL UP0, P4 ;  /* 0x0000000000ff7886 */ /* 0x000fe20002000000 */
[----:B------:R-:W-:Y:S01]  /*4fc0*/  @!P4 R2UR UR19, R11 ;  /* 0x000000000b13c2ca */ /* 0x000fe200000e0000 */
[----:B------:R-:W-:Y:S01]  /*4fd0*/  UMOV UR11, UR43 ;  /* 0x0000002b000b7c82 */ /* 0x000fe20008000000 */
[----:B------:R-:W-:Y:S01]  /*4fe0*/  UMOV UR12, UR36 ;  /* 0x00000024000c7c82 */ /* 0x000fe20008000000 */
[----:B------:R-:W-:Y:S10]  /*4ff0*/  UPRMT UR14, UR37, 0x654, UR33 ;  /* 0x00000654250e7896 */ /* 0x000ff40008000021 */
[----:B------:R2:W-:Y:S01]  /*5000*/  @!UP2 UTMALDG.3D [UR32], [UR18], desc[UR16] ;  /* 0x000010201200a5b4 */ /* 0x0005e20008011000 */
[----:B------:R2:W-:Y:S01]  /*5010*/  @!UP0 UTMALDG.3D [UR8], [UR18], desc[UR16] ;  /* 0x00001008120085b4 */ /* 0x0005e20008011000 */
[----:B------:R2:W-:Y:S01]  /*5020*/  @!P4 SYNCS.ARRIVE.TRANS64.RED.A0TR RZ, [UR7+0x78], R0 ;  /* 0x00007800ffffc9a7 */ /* 0x0005e20008300407 */
[----:B------:R-:W-:Y:S01]  /*5030*/  SYNCS.ARRIVE.TRANS64.RED.A1T0 RZ, [UR14], RZ ;  /* 0x000000ffffff79a7 */ /* 0x000fe2000810040e */
[----:B------:R-:W4:Y:S02]  /*5040*/  SYNCS.PHASECHK.TRANS64.TRYWAIT P2, [UR7+0xa0], R12 ;  /* 0x0000a00cff0075a7 */ /* 0x000f240008041107 */
[----:B--2-4-:R-:W-:Y:S05]  /*5050*/  @!P2 BRA `(.L_x_97) ;  /* 0x00000044005ca947 */ /* 0x014fea0003800000 */
.L_x_195:
[----:B------:R-:W2:Y:S01]  /*5060*/  LDC.64 R14, c[0x0][0xb10] ;  /* 0x0002c400ff0e7b82 */ /* 0x000ea20000000a00 */
[----:B------:R-:W-:Y:S01]  /*5070*/  @!P4 R2UR UR9, R21 ;  /* 0x000000001509c2ca */ /* 0x000fe200000e0000 */
[----:B------:R-:W-:Y:S01]  /*5080*/  VOTEU.ALL UP0, P4 ;  /* 0x0000000000ff7886 */ /* 0x000fe20002000000 */
[----:B------:R-:W-:Y:S01]  /*5090*/  @!P4 R2UR UR8, R20 ;  /* 0x000000001408c2ca */ /* 0x000fe200000e0000 */
[----:B------:R-:W-:Y:S01]  /*50a0*/  VOTEU.ALL UP2, P4 ;  /* 0x0000000000ff7886 */ /* 0x000fe20002040000 */
[----:B------:R-:W-:Y:S03]  /*50b0*/  UMOV UR16, 0x0 ;  /* 0x0000000000107882 */ /* 0x000fe60000000000 */
[----:B------:R-:W4:Y:S01]  /*50c0*/  LDC.64 R10, c[0x0][0xb18] ;  /* 0x0002c600ff0a7b82 */ /* 0x000f220000000a00 */
[----:B------:R-:W-:Y:S01]  /*50d0*/  @!UP0 UIADD3 UR26, UPT, UPT, UR42, 0x20, URZ ;  /* 0x000000202a1a8890 */ /* 0x000fe2000fffe0ff */
[----:B------:R-:W-:Y:S01]  /*50e0*/  @P3 SHF.R.U32.HI R24, RZ, 0x10, R29 ;  /* 0x00000010ff183819 */ /* 0x000fe2000001161d */
[----:B------:R-:W-:Y:S01]  /*50f0*/  @!UP0 UIADD3 UR24, UPT, UPT, UR7, 0x2200, URZ ;  /* 0x0000220007188890 */ /* 0x000fe2000fffe0ff */
[----:B------:R-:W-:Y:S01]  /*5100*/  VIADD R27, R27, 0x1 ;  /* 0x000000011b1b7836 */ /* 0x000fe20000000000 */
[----:B------:R-:W-:Y:S03]  /*5110*/  UMOV UR17, 0x10000000 ;  /* 0x1000000000117882 */ /* 0x000fe60000000000 */
[----:B------:R-:W5:Y:S01]  /*5120*/  @!P1 LDC R0, c[0x0][0xb20] ;  /* 0x0002c800ff009b82 */ /* 0x000f620000000800 */
[----:B------:R-:W-:Y:S01]  /*5130*/  UMOV UR27, UR43 ;  /* 0x0000002b001b7c82 */ /* 0x000fe20008000000 */
[----:B------:R-:W-:Y:S01]  /*5140*/  IMAD.U32 R20, RZ, RZ, UR9 ;  /* 0x00000009ff147e24 */ /* 0x000fe2000f8e00ff */
[----:B------:R-:W-:Y:S05]  /*5150*/  UMOV UR28, UR36 ;  /* 0x00000024001c7c82 */ /* 0x000fea0008000000 */
[----:B-1----:R-:W1:Y:S01]  /*5160*/  @!P1 LDC R3, c[0x0][0xb0c] ;  /* 0x0002c300ff039b82 */ /* 0x002e620000000800 */
[----:B------:R-:W-:Y:S01]  /*5170*/  IMAD.U32 R21, RZ, RZ, UR8 ;  /* 0x00000008ff157e24 */ /* 0x000fe2000f8e00ff */
[----:B------:R-:W-:Y:S01]  /*5180*/  @!UP0 UIADD3 UR10, UPT, UPT, UR42, 0x60, URZ ;  /* 0x000000602a0a8890 */ /* 0x000fe2000fffe0ff */
[----:B------:R-:W-:Y:S01]  /*5190*/  @!P4 R2UR UR18, R20 ;  /* 0x000000001412c2ca */ /* 0x000fe200000e0000 */
[----:B------:R-:W-:Y:S01]  /*51a0*/  @!UP0 UIADD3 UR8, UPT, UPT, UR7, 0x2a00, URZ ;  /* 0x00002a0007088890 */ /* 0x000fe2000fffe0ff */
[----:B------:R-:W-:Y:S01]  /*51b0*/  @!P4 IMAD.MOV.U32 R20, RZ, RZ, 0x1000 ;  /* 0x00001000ff14c424 */ /* 0x000fe200078e00ff */
[----:B------:R-:W-:Y:S01]  /*51c0*/  @!P4 R2UR UR19, R21 ;  /* 0x000000001513c2ca */ /* 0x000fe200000e0000 */
[----:B------:R-:W-:Y:S01]  /*51d0*/  VOTEU.ALL UP0, P4 ;  /* 0x0000000000ff7886 */ /* 0x000fe20002000000 */
[----:B------:R-:W-:Y:S01]  /*51e0*/  UMOV UR9, UR25 ;  /* 0x0000001900097c82 */ /* 0x000fe20008000000 */
[----:B------:R-:W-:Y:S01]  /*51f0*/  UMOV UR11, UR43 ;  /* 0x0000002b000b7c82 */ /* 0x000fe20008000000 */
[----:B------:R-:W-:Y:S01]  /*5200*/  UMOV UR12, UR36 ;  /* 0x00000024000c7c82 */ /* 0x000fe20008000000 */
[----:B------:R-:W-:Y:S08]  /*5210*/  UPRMT UR14, UR37, 0x654, UR25 ;  /* 0x00000654250e7896 */ /* 0x000ff00008000019 */
[----:B------:R1:W-:Y:S02]  /*5220*/  @!UP2 UTMALDG.3D [UR24], [UR18], desc[UR16] ;  /* 0x000010181200a5b4 */ /* 0x0003e40008011000 */
[----:B-1----:R-:W-:Y:S01]  /*5230*/  @!P1 ISETP.NE.AND P2, PT, R3, 0x1, PT ;  /* 0x000000010300980c */ /* 0x002fe20003f45270 */
[C---:B--2---:R-:W-:Y:S01]  /*5240*/  @!P1 IMAD.HI.U32 R14, R13.reuse, R14, RZ ;  /* 0x0000000e0d0e9227 */ /* 0x044fe200078e00ff */
[----:B----4-:R-:W-:Y:S01]  /*5250*/  @!P1 ISETP.NE.AND P0, PT, R10, 0x1, PT ;  /* 0x000000010a00980c */ /* 0x010fe20003f05270 */
[----:B------:R1:W-:Y:S01]  /*5260*/  @!UP0 UTMALDG.3D [UR8], [UR18], desc[UR16] ;  /* 0x00001008120085b4 */ /* 0x0003e20008011000 */
[----:B------:R1:W-:Y:S01]  /*5270*/  @!P4 SYNCS.ARRIVE.TRANS64.RED.A0TR RZ, [UR7+0x80], R20 ;  /* 0x00008014ffffc9a7 */ /* 0x0003e20008300407 */
[C---:B------:R-:W-:Y:S01]  /*5280*/  @!P1 IMAD.HI.U32 R11, R8.reuse, R11, RZ ;  /* 0x0000000b080b9227 */ /* 0x040fe200078e00ff */
[----:B------:R-:W-:Y:S04]  /*5290*/  @!P1 SHF.R.U32.HI R14, RZ, R15, R14 ;  /* 0x0000000fff0e9219 */ /* 0x000fe8000001160e */
[----:B-----5:R-:W-:Y:S02]  /*52a0*/  @!P1 SHF.R.U32.HI R9, RZ, R0, R11 ;  /* 0x00000000ff099219 */ /* 0x020fe4000001160b */
[----:B------:R-:W-:Y:S02]  /*52b0*/  @!P1 SEL R14, R13, R14, !P2 ;  /* 0x0000000e0d0e9207 */ /* 0x000fe40005000000 */
[----:B------:R-:W-:Y:S05]  /*52c0*/  @!P1 SEL R9, R8, R9, !P0 ;  /* 0x0000000908099207 */ /* 0x000fea0004000000 */
[----:B------:R-:W-:Y:S01]  /*52d0*/  @!P1 IMAD.IADD R0, R9, 0x1, -R14 ;  /* 0x0000000109009824 */ /* 0x000fe200078e0a0e */
[----:B------:R-:W-:Y:S01]  /*52e0*/  SYNCS.ARRIVE.TRANS64.RED.A1T0 RZ, [UR14], RZ ;  /* 0x000000ffffff79a7 */ /* 0x000fe2000810040e */
[----:B------:R-:W-:Y:S02]  /*52f0*/  @!P1 IMAD.IADD R9, R14, 0x1, -R9 ;  /* 0x000000010e099824 */ /* 0x000fe400078e0a09 */
[----:B------:R-:W-:Y:S02]  /*5300*/  @!P1 IMAD R13, R0, R3, R13 ;  /* 0x00000003000d9224 */ /* 0x000fe400078e020d */
[----:B------:R-:W-:Y:S01]  /*5310*/  @!P1 IMAD R8, R9, R10, R8 ;  /* 0x0000000a09089224 */ /* 0x000fe200078e0208 */
[----:B------:R-:W2:Y:S02]  /*5320*/  SYNCS.PHASECHK.TRANS64.TRYWAIT P5, [UR7+0xa8], R12 ;  /* 0x0000a80cff0075a7 */ /* 0x000ea400080a1107 */
[----:B-12---:R-:W-:Y:S05]  /*5330*/  @!P5 BRA `(.L_x_98) ;  /* 0x0000004000bcd947 */ /* 0x006fea0003800000 */
.L_x_197:
[----:B-1----:R-:W-:Y:S01]  /*5340*/  @!P4 IADD3 R3, P0, PT, R36, 0x580, RZ ;  /* 0x000005802403c810 */ /* 0x002fe20007f1e0ff */
[----:B------:R-:W-:Y:S01]  /*5350*/  VOTEU.ALL UP0, P4 ;  /* 0x0000000000ff7886 */ /* 0x000fe20002000000 */
[----:B------:R-:W-:Y:S01]  /*5360*/  VOTEU.ALL UP2, P4 ;  /* 0x0000000000ff7886 */ /* 0x000fe20002040000 */
[----:B------:R-:W-:Y:S01]  /*5370*/  UMOV UR14, 0x0 ;  /* 0x00000000000e7882 */ /* 0x000fe20000000000 */
[----:B------:R-:W-:Y:S01]  /*5380*/  @!P4 R2UR UR9, R3 ;  /* 0x000000000309c2ca */ /* 0x000fe200000e0000 */
[----:B------:R-:W-:Y:S01]  /*5390*/  @!P4 IMAD.X R0, RZ, RZ, R37, P0 ;  /* 0x000000ffff00c224 */ /* 0x000fe200000e0625 */
[----:B------:R-:W-:Y:S01]  /*53a0*/  @!UP0 UIADD3 UR17, UPT, UPT, UR7, 0x88, URZ ;  /* 0x0000008807118890 */ /* 0x000fe2000fffe0ff */
[----:B------:R-:W-:Y:S01]  /*53b0*/  ISETP.NE.AND P0, PT, R27, 0x2, PT ;  /* 0x000000021b00780c */ /* 0x000fe20003f05270 */
[----:B------:R-:W-:Y:S01]  /*53c0*/  @!UP0 UIADD3 UR18, UPT, UPT, UR42, 0x30, URZ ;  /* 0x000000302a128890 */ /* 0x000fe2000fffe0ff */
[----:B------:R-:W-:Y:S01]  /*53d0*/  LOP3.LUT R32, R32, 0x1, RZ, 0x3c, !PT ;  /* 0x0000000120207812 */ /* 0x000fe200078e3cff */
[----:B------:R-:W-:Y:S01]  /*53e0*/  @!UP0 UIADD3 UR16, UPT, UPT, UR7, 0x3200, URZ ;  /* 0x0000320007108890 */ /* 0x000fe2000fffe0ff */
[----:B------:R-:W-:Y:S01]  /*53f0*/  @!P4 R2UR UR8, R0 ;  /* 0x000000000008c2ca */ /* 0x000fe200000e0000 */
[----:B------:R-:W-:Y:S01]  /*5400*/  UMOV UR15, 0x10000000 ;  /* 0x10000000000f7882 */ /* 0x000fe20000000000 */
[----:B------:R-:W-:Y:S01]  /*5410*/  UMOV UR19, UR43 ;  /* 0x0000002b00137c82 */ /* 0x000fe20008000000 */
[----:B------:R-:W-:Y:S01]  /*5420*/  UMOV UR20, UR36 ;  /* 0x0000002400147c82 */ /* 0x000fe20008000000 */
[----:B------:R-:W-:Y:S01]  /*5430*/  @!UP0 UIADD3 UR10, UPT, UPT, UR42, 0x70, URZ ;  /* 0x000000702a0a8890 */ /* 0x000fe2000fffe0ff */
[----:B------:R-:W-:Y:S01]  /*5440*/  SEL R0, RZ, 0x1, P0 ;  /* 0x00000001ff007807 */ /* 0x000fe20000000000 */
[----:B------:R-:W-:Y:S01]  /*5450*/  IMAD.U32 R10, RZ, RZ, UR9 ;  /* 0x00000009ff0a7e24 */ /* 0x000fe2000f8e00ff */
[----:B------:R-:W-:Y:S01]  /*5460*/  UMOV UR11, UR43 ;  /* 0x0000002b000b7c82 */ /* 0x000fe20008000000 */
[----:B------:R-:W-:Y:S01]  /*5470*/  UMOV UR12, UR36 ;  /* 0x00000024000c7c82 */ /* 0x000fe20008000000 */
[----:B------:R-:W-:Y:S01]  /*5480*/  UMOV UR9, UR17 ;  /* 0x0000001100097c82 */ /* 0x000fe20008000000 */
[----:B------:R-:W-:Y:S01]  /*5490*/  @P3 R2UR UR36, R24 ;  /* 0x00000000182432ca */ /* 0x000fe200000e0000 */
[----:B------:R-:W-:Y:S01]  /*54a0*/  IMAD.IADD R20, R8, 0x1, R58 ;  /* 0x0000000108147824 */ /* 0x000fe200078e023a */
[----:B------:R-:W-:Y:S01]  /*54b0*/  @!P4 R2UR UR22, R10 ;  /* 0x000000000a16c2ca */ /* 0x000fe200000e0000 */
[----:B------:R-:W-:Y:S01]  /*54c0*/  IMAD.U32 R11, RZ, RZ, UR8 ;  /* 0x00000008ff0b7e24 */ /* 0x000fe2000f8e00ff */
[----:B------:R-:W-:Y:S01]  /*54d0*/  @!UP0 UIADD3 UR8, UPT, UPT, UR7, 0x3a00, URZ ;  /* 0x00003a0007088890 */ /* 0x000fe2000fffe0ff */
[----:B------:R-:W-:Y:S01]  /*54e0*/  LOP3.LUT R25, R25, R0, RZ, 0x3c, !PT ;  /* 0x0000000019197212 */ /* 0x000fe200078e3cff */
[----:B------:R-:W-:Y:S01]  /*54f0*/  VOTEU.ALL UP0, P4 ;  /* 0x0000000000ff7886 */ /* 0x000fe20002000000 */
[----:B------:R-:W-:Y:S01]  /*5500*/  IMAD.IADD R21, R13, 0x1, R60 ;  /* 0x000000010d157824 */ /* 0x000fe200078e023c */
[----:B------:R-:W-:Y:S02]  /*5510*/  @!P4 R2UR UR23, R11 ;  /* 0x000000000b17c2ca */ /* 0x000fe400000e0000 */
[----:B------:R-:W-:Y:S11]  /*5520*/  SEL R27, R27, RZ, P0 ;  /* 0x000000ff1b1b7207 */ /* 0x000ff60000000000 */
[----:B------:R2:W-:Y:S01]  /*5530*/  @!UP2 UTMALDG.3D [UR16], [UR22], desc[UR14] ;  /* 0x00000e101600a5b4 */ /* 0x0005e20008011000 */
[----:B------:R2:W-:Y:S01]  /*5540*/  @!UP0 UTMALDG.3D [UR8], [UR22], desc[UR14] ;  /* 0x00000e08160085b4 */ /* 0x0005e20008011000 */
[----:B------:R2:W-:Y:S01]  /*5550*/  @!P4 SYNCS.ARRIVE.TRANS64.RED.A0TR RZ, [UR7+0x88], R23 ;  /* 0x00008817ffffc9a7 */ /* 0x0005e20008300407 */
[----:B------:R-:W-:Y:S01]  /*5560*/  UPLOP3.LUT UP0, UPT, UPT, UPT, UPT, 0x80, 0x8 ;  /* 0x000000000008789c */ /* 0x000fe20003f0f070 */
[----:B------:R-:W-:Y:S01]  /*5570*/  SYNCS.ARRIVE.TRANS64.RED.A1T0 RZ, [UR13], RZ ;  /* 0x000000ffffff79a7 */ /* 0x000fe2000810040d */
[----:B------:R-:W-:Y:S09]  /*5580*/  @P3 BRA `(.L_x_99) ;  /* 0xfffffff000303947 */ /* 0x000ff2000383ffff */
[----:B------:R-:W-:-:S04]  /*5590*/  SHF.L.U32 R3, R32, 0x1f, RZ ;  /* 0x0000001f20037819 */ /* 0x000fc800000006ff */
[----:B------:R-:W1:Y:S02]  /*55a0*/  SYNCS.PHASECHK.TRANS64.TRYWAIT P0, [UR7+0x90], R3 ;  /* 0x00009003ff0075a7 */ /* 0x000e640008001107 */
[----:B-1----:R-:W-:Y:S05]  /*55b0*/  @!P0 BRA `(.L_x_100) ;  /* 0x0000004000348947 */ /* 0x002fea0003800000 */
.L_x_199:
[----:B------:R-:W4:Y:S02]  /*55c0*/  SYNCS.PHASECHK.TRANS64.TRYWAIT P0, [UR7+0x98], R3 ;  /* 0x00009803ff0075a7 */ /* 0x000f240008001107 */
[----:B----4-:R-:W-:Y:S05]  /*55d0*/  @!P0 BRA `(.L_x_101) ;  /* 0x0000004000448947 */ /* 0x010fea0003800000 */
.L_x_201:
[----:B------:R-:W4:Y:S02]  /*55e0*/  SYNCS.PHASECHK.TRANS64.TRYWAIT P0, [UR7+0xa0], R3 ;  /* 0x0000a003ff0075a7 */ /* 0x000f240008001107 */
[----:B----4-:R-:W-:Y:S05]  /*55f0*/  @!P0 BRA `(.L_x_102) ;  /* 0x0000004000548947 */ /* 0x010fea0003800000 */
.L_x_203:
[----:B-1----:R-:W-:-:S07]  /*5600*/  MOV R0, UR7 ;  /* 0x0000000700007c02 */ /* 0x002fce0008000f00 */
.L_x_103:
[----:B-1----:R-:W-:-:S04]  /*5610*/  SHF.L.U32 R3, R32, 0x1f, RZ ;  /* 0x0000001f20037819 */ /* 0x002fc800000006ff */
[----:B------:R1:W4:Y:S03]  /*5620*/  SYNCS.PHASECHK.TRANS64.TRYWAIT P0, [R0+URZ+0xa8], R3 ;  /* 0x0000a803000075a7 */ /* 0x00032600080011ff */
[----:B----4-:R-:W-:Y:S05]  /*5630*/  @!P0 NANOSLEEP.SYNCS 0x989680 ;  /* 0x009896800000895d */ /* 0x010fea0003900000 */
[----:B------:R-:W4:Y:S02]  /*5640*/  @!P0 SYNCS.PHASECHK.TRANS64 P0, [R0+URZ+0xa8], R3 ;  /* 0x0000a803000085a7 */ /* 0x000f2400080010ff */
[----:B--2-4-:R-:W-:Y:S05]  /*5650*/  @P0 EXIT ;  /* 0x000000000000094d */ /* 0x014fea0003800000 */
[----:B------:R-:W-:Y:S05]  /*5660*/  BRA `(.L_x_103) ;  /* 0xfffffffc00e87947 */ /* 0x000fea000383ffff */
.L_x_88:
[----:B------:R-:W-:-:S06]  /*5670*/  UISETP.GE.AND UP0, UPT, UR10, 0x4, UPT ;  /* 0x000000040a00788c */ /* 0x000fcc000bf06270 */
[----:B------:R-:W-:-:S13]  /*5680*/  PLOP3.LUT P0, PT, PT, PT, UP0, 0x80, 0x8 ;  /* 0x000000000008781c */ /* 0x000fda0003f0f008 */
[----:B------:R-:W-:Y:S05]  /*5690*/  @!P0 EXIT ;  /* 0x000000000000894d */ /* 0x000fea0003800000 */
[----:B------:R-:W-:Y:S01]  /*56a0*/  BAR.SYNC.DEFER_BLOCKING 0x6, 0xa0 ;  /* 0x0182800000007b1d */ /* 0x000fe20000010000 */
[----:B------:R-:W-:Y:S02]  /*56b0*/  IMAD.SHL.U32 R4, R66, 0x200000, RZ ;  /* 0x0020000042047824 */ /* 0x000fe400078e00ff */
[----:B------:R-:W-:Y:S02]  /*56c0*/  HFMA2 R71, -RZ, RZ, 0, 5.9604644775390625e-08 ;  /* 0x00000001ff477431 */ /* 0x000fe400000001ff */
[C---:B------:R-:W-:Y:S01]  /*56d0*/  IMAD.SHL.U32 R65, R72.reuse, 0x10, RZ ;  /* 0x0000001048417824 */ /* 0x040fe200078e00ff */
[----:B------:R-:W-:Y:S01]  /*56e0*/  MOV R69, RZ ;  /* 0x000000ff00457202 */ /* 0x000fe20000000f00 */
[----:B------:R-:W-:Y:S01]  /*56f0*/  IMAD.U32 R33, R72, 0x10000, RZ ;  /* 0x0001000048217824 */ /* 0x000fe200078e00ff */
[----:B------:R-:W-:Y:S01]  /*5700*/  UMOV UR48, 0x400 ;  /* 0x0000040000307882 */ /* 0x000fe20000000000 */
[----:B------:R-:W1:Y:S01]  /*5710*/  LDC R63, c[0x0][0x370] ;  /* 0x0000dc00ff3f7b82 */ /* 0x000e620000000800 */
[----:B------:R-:W-:Y:S01]  /*5720*/  ULEA UR48, UR37, UR48, 0x18 ;  /* 0x0000003025307291 */ /* 0x000fe2000f8ec0ff */
[----:B------:R-:W-:Y:S01]  /*5730*/  LOP3.LUT R4, R4, 0x200000, RZ, 0xc0, !PT ;  /* 0x0020000004047812 */ /* 0x000fe200078ec0ff */
[----:B------:R-:W-:Y:S01]  /*5740*/  IMAD.SHL.U32 R64, R72, 0x2, RZ ;  /* 0x0000000248407824 */ /* 0x000fe200078e00ff */
[C---:B------:R-:W-:Y:S01]  /*5750*/  LOP3.LUT R5, R65.reuse, 0x40, RZ, 0xc0, !PT ;  /* 0x0000004041057812 */ /* 0x040fe200078ec0ff */
[----:B------:R-:W-:Y:S01]  /*5760*/  IMAD.SHL.U32 R3, R66, 0x200, RZ ;  /* 0x0000020042037824 */ /* 0x000fe200078e00ff */
[----:B------:R-:W-:Y:S01]  /*5770*/  LOP3.LUT R2, R65, 0x5b0, RZ, 0xc0, !PT ;  /* 0x000005b041027812 */ /* 0x000fe200078ec0ff */
[----:B------:R-:W-:Y:S01]  /*5780*/  UIADD3 UR4, UPT, UPT, UR48, 0x200, URZ ;  /* 0x0000020030047890 */ /* 0x000fe2000fffe0ff */
[----:B------:R-:W2:Y:S01]  /*5790*/  LDC R28, c[0x0][0xb0c] ;  /* 0x0002c300ff1c7b82 */ /* 0x000ea20000000800 */
[----:B------:R-:W-:Y:S01]  /*57a0*/  LOP3.LUT R33, R4, 0x400000, R33, 0xf8, !PT ;  /* 0x0040000004217812 */ /* 0x000fe200078ef821 */
[----:B------:R-:W-:Y:S01]  /*57b0*/  IMAD.MOV.U32 R30, RZ, RZ, RZ ;  /* 0x000000ffff1e7224 */ /* 0x000fe200078e00ff */
[----:B------:R-:W-:Y:S01]  /*57c0*/  LOP3.LUT R64, R5, 0x8, R64, 0xf8, !PT ;  /* 0x0000000805407812 */ /* 0x000fe200078ef840 */
[----:B------:R-:W-:Y:S01]  /*57d0*/  IMAD.MOV.U32 R70, RZ, RZ, RZ ;  /* 0x000000ffff467224 */ /* 0x000fe200078e00ff */
[----:B------:R-:W-:Y:S01]  /*57e0*/  LOP3.LUT R3, R2, 0x200, R3, 0xf8, !PT ;  /* 0x0000020002037812 */ /* 0x000fe200078ef803 */
[----:B------:R-:W-:Y:S01]  /*57f0*/  IMAD.MOV.U32 R76, RZ, RZ, RZ ;  /* 0x000000ffff4c7224 */ /* 0x000fe200078e00ff */
[----:B------:R-:W-:Y:S01]  /*5800*/  LOP3.LUT P0, RZ, R65, 0x40, RZ, 0xc0, !PT ;  /* 0x0000004041ff7812 */ /* 0x000fe2000780c0ff */
[----:B------:R-:W3:Y:S01]  /*5810*/  LDC R61, c[0x0][0xb20] ;  /* 0x0002c800ff3d7b82 */ /* 0x000ee20000000800 */
[----:B------:R-:W4:Y:S01]  /*5820*/  LDS R0, [UR48+0x170] ;  /* 0x00017030ff007984 */ /* 0x000f220008000800 */
[----:B------:R-:W-:Y:S01]  /*5830*/  LOP3.LUT R64, R3, R64, RZ, 0xfc, !PT ;  /* 0x0000004003407212 */ /* 0x000fe200078efcff */
[----:B------:R-:W-:Y:S01]  /*5840*/  IMAD.U32 R67, RZ, RZ, UR4 ;  /* 0x00000004ff437e24 */ /* 0x000fe2000f8e00ff */
[----:B------:R-:W-:Y:S01]  /*5850*/  LOP3.LUT R72, R72, 0x60, RZ, 0xc0, !PT ;  /* 0x0000006048487812 */ /* 0x000fe200078ec0ff */
[----:B------:R-:W1:Y:S03]  /*5860*/  LDCU.64 UR52, c[0x0][0x348] ;  /* 0x00006900ff3477ac */ /* 0x000e660008000a00 */
[----:B------:R-:W1:Y:S01]  /*5870*/  LDC R27, c[0x0][0xb30] ;  /* 0x0002cc00ff1b7b82 */ /* 0x000e620000000800 */
[----:B------:R-:W1:Y:S01]  /*5880*/  LDCU.64 UR38, c[0x0][0x888] ;  /* 0x00011100ff2677ac */ /* 0x000e620008000a00 */
[----:B------:R-:W1:Y:S06]  /*5890*/  LDCU.64 UR44, c[0x0][0x890] ;  /* 0x00011200ff2c77ac */ /* 0x000e6c0008000a00 */
[----:B------:R-:W1:Y:S01]  /*58a0*/  LDC.64 R56, c[0x0][0xb10] ;  /* 0x0002c400ff387b82 */ /* 0x000e620000000a00 */
[----:B------:R-:W-:Y:S01]  /*58b0*/  UMOV UR49, URZ ;  /* 0x000000ff00317c82 */ /* 0x000fe20008000000 */
[----:B------:R-:W-:-:S06]  /*58c0*/  UMOV UR51, URZ ;  /* 0x000000ff00337c82 */ /* 0x000fcc0008000000 */
[----:B------:R-:W1:Y:S08]  /*58d0*/  LDC.64 R24, c[0x0][0xb18] ;  /* 0x0002c600ff187b82 */ /* 0x000e700000000a00 */
[----:B------:R-:W1:Y:S08]  /*58e0*/  LDC.64 R22, c[0x0][0xb28] ;  /* 0x0002ca00ff167b82 */ /* 0x000e700000000a00 */
[----:B------:R-:W1:Y:S01]  /*58f0*/  LDC.64 R54, c[0x0][0x8b0] ;  /* 0x00022c00ff367b82 */ /* 0x000e620000000a00 */
[----:B----4-:R-:W-:Y:S01]  /*5900*/  IMAD.IADD R33, R0, 0x1, R33 ;  /* 0x0000000100217824 */ /* 0x010fe200078e0221 */
[----:B------:R-:W-:-:S06]  /*5910*/  P2R R0, PR, RZ, 0x1 ;  /* 0x00000001ff007803 */ /* 0x000fcc0000000000 */
[----:B------:R-:W4:Y:S08]  /*5920*/  LDC.64 R52, c[0x0][0x8a8] ;  /* 0x00022a00ff347b82 */ /* 0x000f300000000a00 */
[----:B--23--:R-:W1:Y:S02]  /*5930*/  LDC R62, c[0x0][0x374] ;  /* 0x0000dd00ff3e7b82 */ /* 0x00ce640000000800 */
.L_x_147:
[C---:B------:R-:W-:Y:S02]  /*5940*/  LEA R0, R76.reuse, UR48, 0x3 ;  /* 0x000000304c007c11 */ /* 0x040fe4000f8e18ff */
[----:B------:R-:W-:Y:S02]  /*5950*/  SHF.L.U32 R3, R69, 0x1f, RZ ;  /* 0x0000001f45037819 */ /* 0x000fe400000006ff */
[----:B------:R-:W-:Y:S02]  /*5960*/  LEA R16, R76, UR48, 0x4 ;  /* 0x000000304c107c11 */ /* 0x000fe4000f8e20ff */
[----:B--2---:R-:W2:Y:S02]  /*5970*/  SYNCS.PHASECHK.TRANS64.TRYWAIT P0, [R0+URZ+0xc0], R3 ;  /* 0x0000c003000075a7 */ /* 0x004ea400080011ff */
[----:B--2---:R-:W-:Y:S05]  /*5980*/  @!P0 BRA `(.L_x_104) ;  /* 0x0000003c00888947 */ /* 0x004fea0003800000 */
.L_x_204:
[----:B------:R-:W3:Y:S01]  /*5990*/  LDC.64 R12, c[0x0][0xb10] ;  /* 0x0002c400ff0c7b82 */ /* 0x000ee20000000a00 */
[----:B------:R-:W4:Y:S01]  /*59a0*/  LDS.128 R16, [R16+0x150] ;  /* 0x0001500010107984 */ /* 0x000f220000000c00 */
[----:B-1----:R-:W-:Y:S01]  /*59b0*/  ISETP.NE.AND P1, PT, R27, 0x1, PT ;  /* 0x000000011b00780c */ /* 0x002fe20003f25270 */
[----:B--2---:R-:W-:Y:S01]  /*59c0*/  VIADD R0, R0, 0xd0 ;  /* 0x000000d000007836 */ /* 0x004fe20000000000 */
[----:B------:R-:W-:Y:S04]  /*59d0*/  ISETP.GE.AND P0, PT, R26, 0x1, PT ;  /* 0x000000011a00780c */ /* 0x000fe80003f06270 */
[----:B------:R-:W1:Y:S01]  /*59e0*/  LDC.64 R10, c[0x0][0xb18] ;  /* 0x0002c600ff0a7b82 */ /* 0x000e620000000a00 */
[----:B------:R-:W-:Y:S01]  /*59f0*/  PRMT R0, RZ, 0x654, R0 ;  /* 0x00000654ff007816 */ /* 0x000fe20000000000 */
[----:B------:R-:W-:Y:S01]  /*5a00*/  @!PT LDS RZ, [RZ] ;  /* 0x00000000fffff984 */ /* 0x000fe20000000800 */
[----:B------:R-:W-:Y:S01]  /*5a10*/  @!PT LDS RZ, [RZ] ;  /* 0x00000000fffff984 */ /* 0x000fe20000000800 */
[----:B------:R-:W-:Y:S01]  /*5a20*/  @!PT LDS RZ, [RZ] ;  /* 0x00000000fffff984 */ /* 0x000fe20000000800 */
[----:B------:R-:W-:Y:S01]  /*5a30*/  @!PT LDS RZ, [RZ] ;  /* 0x00000000fffff984 */ /* 0x000fe20000000800 */
[----:B------:R2:W-:Y:S06]  /*5a40*/  MEMBAR.ALL.CTA ;  /* 0x0000000000007992 */ /* 0x0005ec0000008000 */
[----:B--2---:R-:W2:Y:S01]  /*5a50*/  FENCE.VIEW.ASYNC.S ;  /* 0x00000000000073c6 */ /* 0x004ea20000000000 */
[----:B------:R-:W1:Y:S08]  /*5a60*/  @!P1 LDC R14, c[0x0][0xb20] ;  /* 0x0002c800ff0e9b82 */ /* 0x000e700000000800 */
[----:B------:R-:W1:Y:S01]  /*5a70*/  @!P1 LDC R9, c[0x0][0xb0c] ;  /* 0x0002c300ff099b82 */ /* 0x000e620000000800 */
[----:B--2---:R2:W-:Y:S01]  /*5a80*/  SYNCS.ARRIVE.TRANS64.RED.A1T0 RZ, [R0+URZ], RZ ;  /* 0x000000ff00ff79a7 */ /* 0x0045e200081004ff */
[----:B----4-:R-:W-:Y:S04]  /*5a90*/  LOP3.LUT P4, RZ, R18, 0x1, RZ, 0xc0, !PT ;  /* 0x0000000112ff7812 */ /* 0x010fe8000788c0ff */
[----:B------:R-:W-:Y:S09]  /*5aa0*/  P2R R73, PR, RZ, 0x10 ;  /* 0x00000010ff497803 */ /* 0x000ff20000000000 */
[----:B------:R-:W-:Y:S02]  /*5ab0*/  @P4 MOV R31, R16 ;  /* 0x00000010001f4202 */ /* 0x000fe40000000f00 */
[----:B------:R-:W-:Y:S01]  /*5ac0*/  @P4 LOP3.LUT R29, R17, 0xffff, RZ, 0xc0, !PT ;  /* 0x0000ffff111d4812 */ /* 0x000fe200078ec0ff */
[----:B--23--:R-:W-:Y:S06]  /*5ad0*/  @!P0 BRA `(.L_x_105) ;  /* 0x0000000000a48947 */ /* 0x00cfec0003800000 */
[----:B------:R-:W-:Y:S01]  /*5ae0*/  IMAD.HI.U32 R36, R62, R25, RZ ;  /* 0x000000193e247227 */ /* 0x000fe200078e00ff */
[----:B------:R-:W-:Y:S02]  /*5af0*/  ISETP.NE.AND P0, PT, R24, 0x1, PT ;  /* 0x000000011800780c */ /* 0x000fe40003f05270 */
[----:B------:R-:W-:Y:S01]  /*5b00*/  ISETP.NE.AND P2, PT, R26, 0x1, PT ;  /* 0x000000011a00780c */ /* 0x000fe20003f45270 */
[-C--:B------:R-:W-:Y:S01]  /*5b10*/  IMAD.HI.U32 R34, R63, R56.reuse, RZ ;  /* 0x000000383f227227 */ /* 0x080fe200078e00ff */
[----:B------:R-:W-:Y:S02]  /*5b20*/  SHF.R.U32.HI R37, RZ, R61, R36 ;  /* 0x0000003dff257219 */ /* 0x000fe40000011624 */
[----:B------:R-:W-:Y:S01]  /*5b30*/  ISETP.NE.AND P3, PT, R28, 0x1, PT ;  /* 0x000000011c00780c */ /* 0x000fe20003f65270 */
[----:B------:R-:W-:Y:S01]  /*5b40*/  IMAD.HI.U32 R40, R29, R25, RZ ;  /* 0x000000191d287227 */ /* 0x000fe200078e00ff */
[----:B------:R-:W-:Y:S02]  /*5b50*/  SHF.R.U32.HI R34, RZ, R57, R34 ;  /* 0x00000039ff227219 */ /* 0x000fe40000011622 */
[----:B------:R-:W-:Y:S01]  /*5b60*/  SEL R3, R62, R37, !P0 ;  /* 0x000000253e037207 */ /* 0x000fe20004000000 */
[----:B------:R-:W-:Y:S01]  /*5b70*/  IMAD.HI.U32 R38, R31, R56, RZ ;  /* 0x000000381f267227 */ /* 0x000fe200078e00ff */
[----:B------:R-:W-:Y:S03]  /*5b80*/  SEL R7, R63, R34, !P3 ;  /* 0x000000223f077207 */ /* 0x000fe60005800000 */
[-C--:B------:R-:W-:Y:S01]  /*5b90*/  IMAD.HI.U32 R34, R3, R22.reuse, RZ ;  /* 0x0000001603227227 */ /* 0x080fe200078e00ff */
[----:B------:R-:W-:Y:S03]  /*5ba0*/  SHF.R.U32.HI R38, RZ, R57, R38 ;  /* 0x00000039ff267219 */ /* 0x000fe60000011626 */
[----:B------:R-:W-:Y:S01]  /*5bb0*/  IMAD.HI.U32 R36, R7, R22, RZ ;  /* 0x0000001607247227 */ /* 0x000fe200078e00ff */
[----:B------:R-:W-:Y:S02]  /*5bc0*/  @P2 SHF.R.U32.HI R3, RZ, R23, R34 ;  /* 0x00000017ff032219 */ /* 0x000fe40000011622 */
[----:B------:R-:W-:Y:S02]  /*5bd0*/  SHF.R.U32.HI R34, RZ, R61, R40 ;  /* 0x0000003dff227219 */ /* 0x000fe40000011628 */
[----:B------:R-:W-:Y:S01]  /*5be0*/  @P2 SHF.R.U32.HI R7, RZ, R23, R36 ;  /* 0x00000017ff072219 */ /* 0x000fe20000011624 */
[C---:B------:R-:W-:Y:S01]  /*5bf0*/  IMAD R2, R26.reuse, R3, RZ ;  /* 0x000000031a027224 */ /* 0x040fe200078e02ff */
[----:B------:R-:W-:Y:S02]  /*5c00*/  SEL R5, R29, R34, !P0 ;  /* 0x000000221d057207 */ /* 0x000fe40004000000 */
[----:B------:R-:W-:Y:S01]  /*5c10*/  SEL R3, R31, R38, !P3 ;  /* 0x000000261f037207 */ /* 0x000fe20005800000 */
[----:B------:R-:W-:Y:S01]  /*5c20*/  IMAD R4, R26, R7, RZ ;  /* 0x000000071a047224 */ /* 0x000fe200078e02ff */
[C---:B------:R-:W-:Y:S01]  /*5c30*/  ISETP.GE.AND P0, PT, R5.reuse, R2, PT ;  /* 0x000000020500720c */ /* 0x040fe20003f06270 */
[----:B------:R-:W-:Y:S03]  /*5c40*/  IMAD.HI.U32 R6, R5, R22, RZ ;  /* 0x0000001605067227 */ /* 0x000fe600078e00ff */
[----:B------:R-:W-:Y:S01]  /*5c50*/  ISETP.GE.OR P0, PT, R3, R4, P0 ;  /* 0x000000040300720c */ /* 0x000fe20000706670 */
[----:B------:R-:W-:Y:S01]  /*5c60*/  IMAD.MOV R4, RZ, RZ, -R3 ;  /* 0x000000ffff047224 */ /* 0x000fe200078e0a03 */
[-C--:B------:R-:W-:Y:S03]  /*5c70*/  SHF.R.U32.HI R6, RZ, R23.reuse, R6 ;  /* 0x00000017ff067219 */ /* 0x080fe60000011606 */
[----:B------:R-:W-:Y:S01]  /*5c80*/  IMAD R31, R28, R4, R31 ;  /* 0x000000041c1f7224 */ /* 0x000fe200078e021f */
[----:B------:R-:W-:Y:S05]  /*5c90*/  SEL R15, R5, R6, !P2 ;  /* 0x00000006050f7207 */ /* 0x000fea0005000000 */
[----:B------:R-:W-:Y:S02]  /*5ca0*/  IMAD.MOV R6, RZ, RZ, -R15 ;  /* 0x000000ffff067224 */ /* 0x000fe400078e0a0f */
[C---:B------:R-:W-:Y:S04]  /*5cb0*/  @!P0 IMAD.HI.U32 R2, R3.reuse, R22, RZ ;  /* 0x0000001603028227 */ /* 0x040fe800078e00ff */
[----:B------:R-:W-:Y:S01]  /*5cc0*/  IMAD R6, R26, R6, R5 ;  /* 0x000000061a067224 */ /* 0x000fe200078e0205 */
[----:B------:R-:W-:Y:S04]  /*5cd0*/  @!P0 SHF.R.U32.HI R2, RZ, R23, R2 ;  /* 0x00000017ff028219 */ /* 0x000fe80000011602 */
[----:B------:R-:W-:Y:S02]  /*5ce0*/  @!P0 SEL R0, R3, R2, !P2 ;  /* 0x0000000203008207 */ /* 0x000fe40005000000 */
[----:B------:R-:W-:Y:S02]  /*5cf0*/  IADD3 R2, PT, PT, -R5, RZ, RZ ;  /* 0x000000ff05027210 */ /* 0x000fe40007ffe1ff */
[----:B------:R-:W-:Y:S01]  /*5d00*/  @!P0 IADD3 R8, PT, PT, R15, -R0, RZ ;  /* 0x800000000f088210 */ /* 0x000fe20007ffe0ff */
[----:B------:R-:W-:Y:S02]  /*5d10*/  @!P0 IMAD R0, R7, R6, R0 ;  /* 0x0000000607008224 */ /* 0x000fe400078e0200 */
[----:B------:R-:W-:Y:S02]  /*5d20*/  IMAD R29, R24, R2, R29 ;  /* 0x00000002181d7224 */ /* 0x000fe400078e021d */
[----:B------:R-:W-:Y:S02]  /*5d30*/  @!P0 IMAD R5, R8, R26, R3 ;  /* 0x0000001a08058224 */ /* 0x000fe400078e0203 */
[----:B------:R-:W-:Y:S04]  /*5d40*/  @!P0 IMAD.MOV.U32 R3, RZ, RZ, R0 ;  /* 0x000000ffff038224 */ /* 0x000fe800078e0000 */
[----:B------:R-:W-:Y:S02]  /*5d50*/  IMAD R31, R3, R28, R31 ;  /* 0x0000001c031f7224 */ /* 0x000fe400078e021f */
[----:B------:R-:W-:Y:S07]  /*5d60*/  IMAD R29, R5, R24, R29 ;  /* 0x00000018051d7224 */ /* 0x000fee00078e021d */
.L_x_105:
[----:B-1----:R-:W-:Y:S01]  /*5d70*/  @!P1 ISETP.NE.AND P0, PT, R10, 0x1, PT ;  /* 0x000000010a00980c */ /* 0x002fe20003f05270 */
[----:B------:R-:W-:Y:S01]  /*5d80*/  @!P1 IMAD.HI.U32 R3, R29, R11, RZ ;  /* 0x0000000b1d039227 */ /* 0x000fe200078e00ff */
[----:B------:R-:W-:Y:S01]  /*5d90*/  R2UR UR42, R21 ;  /* 0x00000000152a72ca */ /* 0x000fe200000e0000 */
[----:B------:R-:W-:Y:S01]  /*5da0*/  BSSY.RECONVERGENT B6, `(.L_x_106) ;  /* 0x0000031000067945 */ /* 0x000fe20003800200 */
[----:B------:R-:W-:Y:S01]  /*5db0*/  R2UR UR41, R20 ;  /* 0x00000000142972ca */ /* 0x000fe200000e0000 */
[----:B------:R-:W-:Y:S01]  /*5dc0*/  @!P1 IMAD.HI.U32 R0, R31, R12, RZ ;  /* 0x0000000c1f009227 */ /* 0x000fe200078e00ff */
[----:B------:R-:W-:Y:S02]  /*5dd0*/  @!P1 SHF.R.U32.HI R2, RZ, R14, R3 ;  /* 0x0000000eff029219 */ /* 0x000fe40000011603 */
[----:B------:R-:W-:Y:S01]  /*5de0*/  @!P1 ISETP.NE.AND P2, PT, R9, 0x1, PT ;  /* 0x000000010900980c */ /* 0x000fe20003f45270 */
[----:B------:R-:W-:Y:S01]  /*5df0*/  VIADD R76, R76, 0x1 ;  /* 0x000000014c4c7836 */ /* 0x000fe20000000000 */
[----:B------:R-:W-:Y:S02]  /*5e00*/  @!P1 SEL R2, R29, R2, !P0 ;  /* 0x000000021d029207 */ /* 0x000fe40004000000 */
[----:B------:R-:W-:Y:S02]  /*5e10*/  @!P1 SHF.R.U32.HI R0, RZ, R13, R0 ;  /* 0x0000000dff009219 */ /* 0x000fe40000011600 */
[----:B------:R-:W-:Y:S01]  /*5e20*/  LOP3.LUT P0, RZ, R67, 0x90, RZ, 0xc0, !PT ;  /* 0x0000009043ff7812 */ /* 0x000fe2000780c0ff */
[----:B------:R-:W-:Y:S01]  /*5e30*/  USHF.L.U32 UR42, UR42, 0x6, URZ ;  /* 0x000000062a2a7899 */ /* 0x000fe200080006ff */
[----:B------:R-:W-:Y:S01]  /*5e40*/  @!P1 SEL R3, R31, R0, !P2 ;  /* 0x000000001f039207 */ /* 0x000fe20005000000 */
[----:B------:R-:W-:Y:S01]  /*5e50*/  USHF.L.U32 UR41, UR41, 0x7, URZ ;  /* 0x0000000729297899 */ /* 0x000fe200080006ff */
[----:B------:R-:W-:Y:S03]  /*5e60*/  @P4 SHF.R.U32.HI R68, RZ, 0x10, R17 ;  /* 0x00000010ff444819 */ /* 0x000fe60000011611 */
[----:B------:R-:W-:Y:S02]  /*5e70*/  @!P1 IMAD.IADD R0, R2, 0x1, -R3 ;  /* 0x0000000102009824 */ /* 0x000fe400078e0a03 */
[----:B------:R-:W-:Y:S02]  /*5e80*/  @!P1 IMAD.IADD R2, R3, 0x1, -R2 ;  /* 0x0000000103029824 */ /* 0x000fe400078e0a02 */
[----:B------:R-:W-:Y:S02]  /*5e90*/  @!P1 IMAD R31, R0, R9, R31 ;  /* 0x00000009001f9224 */ /* 0x000fe400078e021f */
[----:B------:R-:W-:Y:S01]  /*5ea0*/  @!P1 IMAD R29, R2, R10, R29 ;  /* 0x0000000a021d9224 */ /* 0x000fe200078e021d */
[----:B------:R-:W-:Y:S06]  /*5eb0*/  @!P0 BRA `(.L_x_107) ;  /* 0x00000000007c8947 */ /* 0x000fec0003800000 */
[----:B------:R-:W1:Y:S01]  /*5ec0*/  LDCU.64 UR8, c[0x4][0x80] ;  /* 0x01001000ff0877ac */ /* 0x000e620008000a00 */
[----:B------:R-:W-:Y:S01]  /*5ed0*/  MOV R2, 0x0 ;  /* 0x0000000000027802 */ /* 0x000fe20000000f00 */
[----:B------:R-:W-:Y:S02]  /*5ee0*/  HFMA2 R12, -RZ, RZ, 0, 5.9604644775390625e-08 ;  /* 0x00000001ff0c7431 */ /* 0x000fe400000001ff */
[----:B------:R-:W-:Y:S01]  /*5ef0*/  IMAD.MOV.U32 R8, RZ, RZ, 0x70 ;  /* 0x00000070ff087424 */ /* 0x000fe200078e00ff */
[----:B------:R2:W3:Y:S01]  /*5f00*/  LDC.64 R14, c[0x4][R2] ;  /* 0x01000000020e7b82 */ /* 0x0004e20000000a00 */
[----:B------:R-:W4:Y:S01]  /*5f10*/  LDCU.64 UR6, c[0x4][0x88] ;  /* 0x01001100ff0677ac */ /* 0x000f220008000a00 */
[----:B------:R-:W-:Y:S01]  /*5f20*/  IMAD.MOV.U32 R13, RZ, RZ, RZ ;  /* 0x000000ffff0d7224 */ /* 0x000fe200078e00ff */
[----:B------:R-:W2:Y:S01]  /*5f30*/  LDCU.64 UR4, c[0x4][0x8] ;  /* 0x01000100ff0477ac */ /* 0x000ea20008000a00 */
[----:B-1----:R-:W-:Y:S01]  /*5f40*/  MOV R5, UR9 ;  /* 0x0000000900057c02 */ /* 0x002fe20008000f00 */
[----:B------:R-:W-:Y:S01]  /*5f50*/  IMAD.U32 R4, RZ, RZ, UR8 ;  /* 0x00000008ff047e24 */ /* 0x000fe2000f8e00ff */
[----:B----4-:R-:W-:Y:S01]  /*5f60*/  MOV R7, UR7 ;  /* 0x0000000700077c02 */ /* 0x010fe20008000f00 */
[----:B------:R-:W-:Y:S01]  /*5f70*/  IMAD.U32 R6, RZ, RZ, UR6 ;  /* 0x00000006ff067e24 */ /* 0x000fe2000f8e00ff */
[----:B--2---:R-:W-:Y:S01]  /*5f80*/  MOV R11, UR5 ;  /* 0x00000005000b7c02 */ /* 0x004fe20008000f00 */
[----:B------:R-:W-:Y:S02]  /*5f90*/  IMAD.U32 R10, RZ, RZ, UR4 ;  /* 0x00000004ff0a7e24 */ /* 0x000fe4000f8e00ff */
[----:B------:R-:W-:Y:S07]  /*5fa0*/  LEPC R20, `(.L_x_108) ;  /* 0x000000001014794e */ /* 0x000fee0000000000 */
[----:B---3-5:R-:W-:Y:S05]  /*5fb0*/  CALL.ABS.NOINC R14 ;  /* 0x000000000e007343 */ /* 0x028fea0003c00000 */
.L_x_108:
[----:B------:R-:W1:Y:S01]  /*5fc0*/  LDCU.64 UR8, c[0x4][0x80] ;  /* 0x01001000ff0877ac */ /* 0x000e620008000a00 */
[----:B------:R-:W2:Y:S01]  /*5fd0*/  LDC.64 R2, c[0x4][R2] ;  /* 0x0100000002027b82 */ /* 0x000ea20000000a00 */
[----:B------:R-:W-:Y:S02]  /*5fe0*/  HFMA2 R12, -RZ, RZ, 0, 5.9604644775390625e-08 ;  /* 0x00000001ff0c7431 */ /* 0x000fe400000001ff */
[----:B------:R-:W-:Y:S02]  /*5ff0*/  IMAD.MOV.U32 R8, RZ, RZ, 0x70 ;  /* 0x00000070ff087424 */ /* 0x000fe400078e00ff */
[----:B------:R-:W-:Y:S01]  /*6000*/  IMAD.MOV.U32 R13, RZ, RZ, RZ ;  /* 0x000000ffff0d7224 */ /* 0x000fe200078e00ff */
[----:B------:R-:W3:Y:S01]  /*6010*/  LDCU.64 UR6, c[0x4][0x88] ;  /* 0x01001100ff0677ac */ /* 0x000ee20008000a00 */
[----:B------:R-:W4:Y:S01]  /*6020*/  LDCU.64 UR4, c[0x4][0x8] ;  /* 0x01000100ff0477ac */ /* 0x000f220008000a00 */
[----:B-1----:R-:W-:Y:S02]  /*6030*/  MOV R4, UR8 ;  /* 0x0000000800047c02 */ /* 0x002fe40008000f00 */
[----:B------:R-:W-:Y:S02]  /*6040*/  MOV R5, UR9 ;  /* 0x0000000900057c02 */ /* 0x000fe40008000f00 */
[----:B---3--:R-:W-:Y:S01]  /*6050*/  MOV R7, UR7 ;  /* 0x0000000700077c02 */ /* 0x008fe20008000f00 */
[----:B------:R-:W-:Y:S01]  /*6060*/  IMAD.U32 R6, RZ, RZ, UR6 ;  /* 0x00000006ff067e24 */ /* 0x000fe2000f8e00ff */
[----:B----4-:R-:W-:Y:S01]  /*6070*/  MOV R11, UR5 ;  /* 0x00000005000b7c02 */ /* 0x010fe20008000f00 */
[----:B------:R-:W-:Y:S02]  /*6080*/  IMAD.U32 R10, RZ, RZ, UR4 ;  /* 0x00000004ff0a7e24 */ /* 0x000fe4000f8e00ff */
[----:B------:R-:W-:Y:S07]  /*6090*/  LEPC R20, `(.L_x_107) ;  /* 0x000000001014794e */ /* 0x000fee0000000000 */
[----:B--2---:R-:W-:Y:S05]  /*60a0*/  CALL.ABS.NOINC R2 ;  /* 0x0000000002007343 */ /* 0x004fea0003c00000 */
.L_x_107:
[----:B------:R-:W-:Y:S05]  /*60b0*/  BSYNC.RECONVERGENT B6 ;  /* 0x0000000000067941 */ /* 0x000fea0003800200 */
.L_x_106:
[----:B------:R-:W-:Y:S01]  /*60c0*/  ISETP.NE.U32.AND P4, PT, R54, RZ, PT ;  /* 0x000000ff3600720c */ /* 0x000fe20003f85070 */
[----:B------:R-:W-:Y:S01]  /*60d0*/  UISETP.NE.AND UP2, UPT, UR50, URZ, UPT ;  /* 0x000000ff3200728c */ /* 0x000fe2000bf45270 */
[----:B------:R-:W-:Y:S01]  /*60e0*/  ISETP.NE.U32.AND P2, PT, RZ, UR38, PT ;  /* 0x00000026ff007c0c */ /* 0x000fe2000bf45070 */
[----:B------:R-:W-:Y:S01]  /*60f0*/  UISETP.NE.U32.AND UP1, UPT, UR44, URZ, UPT ;  /* 0x000000ff2c00728c */ /* 0x000fe2000bf25070 */
[----:B------:R-:W-:Y:S01]  /*6100*/  ISETP.NE.AND.EX P4, PT, R55, RZ, PT, P4 ;  /* 0x000000ff3700720c */ /* 0x000fe20003f85340 */
[----:B------:R-:W-:Y:S01]  /*6110*/  UPLOP3.LUT UP0, UPT, UPT, UPT, UPT, 0x40, 0x4 ;  /* 0x000000000004789c */ /* 0x000fe20003f0e870 */
[----:B------:R-:W-:Y:S01]  /*6120*/  ISETP.NE.AND.EX P2, PT, RZ, UR39, PT, P2 ;  /* 0x00000027ff007c0c */ /* 0x000fe2000bf45320 */
[----:B------:R-:W-:Y:S01]  /*6130*/  UISETP.NE.AND.EX UP1, UPT, UR45, URZ, UPT, UP1 ;  /* 0x000000ff2d00728c */ /* 0x000fe2000bf25310 */
[----:B------:R-:W-:Y:S04]  /*6140*/  PLOP3.LUT P1, PT, PT, PT, UP2, 0x80, 0x8 ;  /* 0x000000000008781c */ /* 0x000fe80003f2f028 */
[----:B------:R-:W-:Y:S06]  /*6150*/  @UP2 UPLOP3.LUT UP0, UPT, UPT, UPT, UP1, 0x80, 0x8 ;  /* 0x000000000008289c */ /* 0x000fec0003f0f010 */
[----:B------:R-:W-:Y:S01]  /*6160*/  PLOP3.LUT P0, PT, PT, PT, UP0, 0x80, 0x8 ;  /* 0x000000000008781c */ /* 0x000fe20003f0f008 */
[----:B------:R-:W-:Y:S01]  /*6170*/  @!UPT UIADD3 URZ, UPT, UPT, URZ, URZ, URZ ;  /* 0x000000fffffff290 */ /* 0x000fe2000fffe0ff */
[----:B------:R-:W-:Y:S11]  /*6180*/  BRA.U !UP1, `(.L_x_109) ;  /* 0x0000000109387547 */ /* 0x000ff6000b800000 */
[----:B------:R-:W-:Y:S01]  /*6190*/  UISETP.NE.U32.AND UP0, UPT, UR38, URZ, UPT ;  /* 0x000000ff2600728c */ /* 0x000fe2000bf05070 */
[----:B------:R-:W-:Y:S02]  /*61a0*/  HFMA2 R0, -RZ, RZ, 0, 5.9604644775390625e-08 ;  /* 0x00000001ff007431 */ /* 0x000fe400000001ff */
[----:B------:R-:W-:Y:S01]  /*61b0*/  IMAD.MOV.U32 R59, RZ, RZ, 0x1 ;  /* 0x00000001ff3b7424 */ /* 0x000fe200078e00ff */
[----:B------:R-:W-:Y:S06]  /*61c0*/  UISETP.NE.AND.EX UP0, UPT, UR39, URZ, UPT, UP0 ;  /* 0x000000ff2700728c */ /* 0x000fec000bf05300 */
[----:B------:R-:W-:Y:S05]  /*61d0*/  PLOP3.LUT P3, PT, PT, PT, UP0, 0x80, 0x8 ;  /* 0x000000000008781c */ /* 0x000fea0003f6f008 */
[----:B------:R-:W1:Y:S01]  /*61e0*/  @UP0 LDCU.64 UR6, c[0x0][0x888] ;  /* 0x00011100ff0607ac */ /* 0x000e620008000a00 */
[----:B------:R-:W-:Y:S07]  /*61f0*/  @UP0 UIMAD UR4, UR36, UR44, URZ ;  /* 0x0000002c240402a4 */ /* 0x000fee000f8e02ff */
[----:B------:R-:W-:Y:S01]  /*6200*/  @!P3 PRMT R59, R0, 0x7610, R59 ;  /* 0x00007610003bb816 */ /* 0x000fe2000000003b */
[----:B-1----:R-:W-:Y:S03]  /*6210*/  @UP0 UIMAD.WIDE UR6, UR4, 0x4, UR6 ;  /* 0x00000004040608a5 */ /* 0x002fe6000f8e0206 */
[----:B------:R-:W1:Y:S03]  /*6220*/  @!UP0 LDCU UR4, c[0x0][0x880] ;  /* 0x00011000ff0487ac */ /* 0x000e660008000800 */
[----:B------:R-:W-:Y:S01]  /*6230*/  IMAD.U32 R2, RZ, RZ, UR6 ;  /* 0x00000006ff027e24 */ /* 0x000fe2000f8e00ff */
[----:B------:R-:W-:Y:S05]  /*6240*/  MOV R3, UR7 ;  /* 0x0000000700037c02 */ /* 0x000fea0008000f00 */
[----:B-----5:R2:W5:Y:S02]  /*6250*/  @P3 LDG.E R35, desc[UR46][R2.64] ;  /* 0x0000002e02233981 */ /* 0x020564000c1e1900 */
[----:B-12---:R-:W-:Y:S02]  /*6260*/  @!P3 IMAD.U32 R35, RZ, RZ, UR4 ;  /* 0x00000004ff23be24 */ /* 0x006fe4000f8e00ff */
.L_x_109:
[----:B------:R-:W-:Y:S05]  /*6270*/  @!P4 BRA `(.L_x_110) ;  /* 0x000000000020c947 */ /* 0x000fea0003800000 */
[----:B------:R-:W-:Y:S04]  /*6280*/  ISETP.NE.U32.AND P3, PT, R52, RZ, PT ;  /* 0x000000ff3400720c */ /* 0x000fe80003f65070 */
[----:B------:R-:W-:Y:S11]  /*6290*/  ISETP.NE.AND.EX P3, PT, R53, RZ, PT, P3 ;  /* 0x000000ff3500720c */ /* 0x000ff60003f65330 */
[----:B------:R-:W-:Y:S02]  /*62a0*/  @!UPT UIADD3 URZ, UPT, UPT, URZ, URZ, URZ ;  /* 0x000000fffffff290 */ /* 0x000fe4000fffe0ff */
[----:B------:R-:W1:Y:S01]  /*62b0*/  @P3 LDC.64 R2, c[0x0][0x8a8] ;  /* 0x00022a00ff023b82 */ /* 0x000e620000000a00 */
[----:B------:R-:W-:Y:S04]  /*62c0*/  @P3 IMAD R0, R54, UR36, RZ ;  /* 0x0000002436003c24 */ /* 0x000fe8000f8e02ff */
[----:B-1----:R-:W-:Y:S05]  /*62d0*/  @P3 IMAD.WIDE R2, R0, 0x4, R2 ;  /* 0x0000000400023825 */ /* 0x002fea00078e0202 */
[----:B-----5:R1:W5:Y:S02]  /*62e0*/  @P3 LDG.E R32, desc[UR46][R2.64] ;  /* 0x0000002e02203981 */ /* 0x020364000c1e1900 */
[----:B-1----:R-:W2:Y:S02]  /*62f0*/  @!P3 LDC R32, c[0x0][0x8a0] ;  /* 0x00022800ff20bb82 */ /* 0x002ea40000000800 */
.L_x_110:
[----:B-----5:R-:W-:Y:S01]  /*6300*/  FSETP.NEU.AND P3, PT, R35, RZ, PT ;  /* 0x000000ff2300720b */ /* 0x020fe20003f6d000 */
[----:B------:R-:W-:Y:S01]  /*6310*/  IMAD.SHL.U32 R77, R64, 0x2, RZ ;  /* 0x00000002404d7824 */ /* 0x000fe200078e00ff */
[----:B------:R-:W-:Y:S01]  /*6320*/  SEL R5, RZ, 0xffffffff, P2 ;  /* 0xffffffffff057807 */ /* 0x000fe20001000000 */
[----:B------:R-:W-:Y:S01]  /*6330*/  BSSY B1, `(.L_x_111) ;  /* 0x0000034000017945 */ /* 0x000fe20003800000 */
[----:B------:R-:W-:Y:S01]  /*6340*/  @P1 LOP3.LUT P2, RZ, R59, 0xff, RZ, 0xc0, !PT ;  /* 0x000000ff3bff1812 */ /* 0x000fe2000784c0ff */
[----:B------:R-:W-:Y:S01]  /*6350*/  IMAD.MOV.U32 R39, RZ, RZ, 0x1 ;  /* 0x00000001ff277424 */ /* 0x000fe200078e00ff */
[----:B------:R-:W-:Y:S01]  /*6360*/  @P1 SEL R0, RZ, 0xffffffff, P3 ;  /* 0xffffffffff001807 */ /* 0x000fe20001800000 */
[C---:B------:R-:W-:Y:S01]  /*6370*/  IMAD R34, R30.reuse, 0x40, R33 ;  /* 0x000000401e227824 */ /* 0x040fe200078e0221 */
[----:B------:R-:W-:Y:S01]  /*6380*/  LOP3.LUT R71, R71, 0x1, RZ, 0x3c, !PT ;  /* 0x0000000147477812 */ /* 0x000fe200078e3cff */
[----:B------:R-:W-:Y:S01]  /*6390*/  IMAD.MOV.U32 R38, RZ, RZ, RZ ;  /* 0x000000ffff267224 */ /* 0x000fe200078e00ff */
[----:B------:R-:W-:Y:S02]  /*63a0*/  @P0 SEL R0, R5, R0, !P2 ;  /* 0x0000000005000207 */ /* 0x000fe40005000000 */
[----:B------:R-:W-:Y:S02]  /*63b0*/  CS2R R50, SRZ ;  /* 0x0000000000327805 */ /* 0x000fe4000001ff00 */
[----:B------:R-:W-:Y:S02]  /*63c0*/  LEA R74, R30, UR48, 0x3 ;  /* 0x000000301e4a7c11 */ /* 0x000fe4000f8e18ff */
[----:B------:R-:W-:Y:S02]  /*63d0*/  CS2R R48, SRZ ;  /* 0x0000000000307805 */ /* 0x000fe4000001ff00 */
[----:B------:R-:W-:Y:S02]  /*63e0*/  @P1 LOP3.LUT R0, R0, 0x1, RZ, 0xc0, !PT ;  /* 0x0000000100001812 */ /* 0x000fe400078ec0ff */
[----:B------:R-:W-:Y:S02]  /*63f0*/  CS2R R42, SRZ ;  /* 0x00000000002a7805 */ /* 0x000fe4000001ff00 */
[----:B------:R-:W-:Y:S02]  /*6400*/  SHF.L.U32 R3, R70, 0x1f, RZ ;  /* 0x0000001f46037819 */ /* 0x000fe400000006ff */
[----:B------:R-:W-:Y:S02]  /*6410*/  CS2R R40, SRZ ;  /* 0x0000000000287805 */ /* 0x000fe4000001ff00 */
[----:B------:R-:W-:Y:S01]  /*6420*/  ISETP.NE.U32.OR P5, PT, R0, 0x1, !P1 ;  /* 0x000000010000780c */ /* 0x000fe20004fa5470 */
[----:B------:R-:W-:Y:S01]  /*6430*/  VIADD R82, R77, UR48 ;  /* 0x000000304d527c36 */ /* 0x000fe20008000000 */
[----:B------:R-:W-:Y:S02]  /*6440*/  PLOP3.LUT P2, PT, PT, PT, UP1, 0x80, 0x8 ;  /* 0x000000000008781c */ /* 0x000fe40003f4f018 */
[----:B------:R-:W-:Y:S02]  /*6450*/  SEL R0, RZ, 0xffffffff, P3 ;  /* 0xffffffffff007807 */ /* 0x000fe40001800000 */
[----:B------:R-:W-:Y:S02]  /*6460*/  LOP3.LUT P3, R75, R59, 0xff, RZ, 0xc0, !PT ;  /* 0x000000ff3b4b7812 */ /* 0x000fe4000786c0ff */
[----:B------:R-:W-:Y:S05]  /*6470*/  P2R R78, PR, RZ, 0x20 ;  /* 0x00000020ff4e7803 */ /* 0x000fea0000000000 */
[----:B------:R-:W-:Y:S02]  /*6480*/  @P5 SHF.L.U32 R2, R71, 0x1f, RZ ;  /* 0x0000001f47025819 */ /* 0x000fe400000006ff */
[----:B------:R-:W-:Y:S02]  /*6490*/  @P2 SEL R0, R5, R0, !P3 ;  /* 0x0000000005002207 */ /* 0x000fe40005800000 */
[----:B------:R-:W1:Y:S02]  /*64a0*/  @P5 SYNCS.PHASECHK.TRANS64.TRYWAIT P1, [UR48+0x70], R2 ;  /* 0x00007002ff0055a7 */ /* 0x000e640008021130 */
[----:B------:R-:W-:Y:S04]  /*64b0*/  LOP3.LUT R0, R0, 0x1, RZ, 0xc0, !PT ;  /* 0x0000000100007812 */ /* 0x000fe800078ec0ff */
[----:B------:R-:W-:Y:S04]  /*64c0*/  ISETP.NE.U32.AND P4, PT, R0, 0x1, PT ;  /* 0x000000010000780c */ /* 0x000fe80003f85070 */
[----:B------:R-:W-:Y:S01]  /*64d0*/  P2R R80, PR, RZ, 0x10 ;  /* 0x00000010ff507803 */ /* 0x000fe20000000000 */
[----:B------:R3:W4:Y:S01]  /*64e0*/  SYNCS.PHASECHK.TRANS64.TRYWAIT P0, [R74+URZ+0xe0], R3 ;  /* 0x0000e0034a0075a7 */ /* 0x00072200080011ff */
[----:B-1----:R-:W-:Y:S01]  /*64f0*/  @P5 SEL R39, RZ, 0x1, !P1 ;  /* 0x00000001ff275807 */ /* 0x002fe20004800000 */
[----:B---3--:R-:W-:Y:S06]  /*6500*/  @!P5 BRA `(.L_x_112) ;  /* 0x000000000058d947 */ /* 0x008fec0003800000 */
[C---:B------:R-:W-:Y:S01]  /*6510*/  VIADD R0, R82.reuse, 0x200 ;  /* 0x0000020052007836 */ /* 0x040fe20000000000 */
[----:B------:R-:W-:Y:S01]  /*6520*/  LOP3.LUT P5, RZ, R65, 0x40, RZ, 0xc0, !PT ;  /* 0x0000004041ff7812 */ /* 0x000fe200078ac0ff */
[----:B------:R-:W-:Y:S01]  /*6530*/  BSSY B0, `(.L_x_113) ;  /* 0x000000e000007945 */ /* 0x000fe20003800000 */
[----:B------:R-:W-:Y:S01]  /*6540*/  ISETP.NE.AND P2, PT, R39, RZ, PT ;  /* 0x000000ff2700720c */ /* 0x000fe20003f45270 */
[----:B------:R-:W-:Y:S01]  /*6550*/  @P4 VIADD R2, R82, 0x210 ;  /* 0x0000021052024836 */ /* 0x000fe20000000000 */
[----:B------:R-:W-:Y:S01]  /*6560*/  PLOP3.LUT P1, PT, PT, PT, PT, 0x8, 0x80 ;  /* 0x000000000080781c */ /* 0x000fe20003f2e170 */
[----:B------:R-:W-:Y:S01]  /*6570*/  IMAD.MOV.U32 R51, RZ, RZ, RZ ;  /* 0x000000ffff337224 */ /* 0x000fe200078e00ff */
[----:B------:R-:W-:Y:S02]  /*6580*/  @P4 PLOP3.LUT P1, PT, P5, PT, PT, 0x80, 0x8 ;  /* 0x000000000008481c */ /* 0x000fe40002f2f070 */
[----:B------:R-:W-:Y:S02]  /*6590*/  CS2R R48, SRZ ;  /* 0x0000000000307805 */ /* 0x000fe4000001ff00 */
[----:B------:R-:W-:Y:S02]  /*65a0*/  CS2R R42, SRZ ;  /* 0x00000000002a7805 */ /* 0x000fe4000001ff00 */
[----:B------:R-:W-:Y:S07]  /*65b0*/  CS2R R40, SRZ ;  /* 0x0000000000287805 */ /* 0x000fee000001ff00 */
[----:B------:R-:W-:Y:S01]  /*65c0*/  @P1 VIADD R2, R0, 0xfffffff0 ;  /* 0xfffffff000021836 */ /* 0x000fe20000000000 */
[----:B------:R-:W-:Y:S06]  /*65d0*/  @P2 BRA `(.L_x_114) ;  /* 0x00000000000c2947 */ /* 0x000fec0003800000 */
[----:B------:R-:W-:Y:S04]  /*65e0*/  SHF.L.U32 R5, R71, 0x1f, RZ ;  /* 0x0000001f47057819 */ /* 0x000fe800000006ff */
[----:B------:R-:W1:Y:S02]  /*65f0*/  SYNCS.PHASECHK.TRANS64.TRYWAIT P1, [UR48+0x70], R5 ;  /* 0x00007005ff0075a7 */ /* 0x000e640008021130 */
[----:B-1----:R-:W-:Y:S05]  /*6600*/  @!P1 BRA `(.L_x_115) ;  /* 0x00000030007c9947 */ /* 0x002fea0003800000 */
.L_x_114:
[----:B------:R-:W-:Y:S05]  /*6610*/  BSYNC B0 ;  /* 0x0000000000007941 */ /* 0x000fea0003800000 */
.L_x_113:
[----:B------:R-:W-:Y:S01]  /*6620*/  ISETP.NE.AND P1, PT, R80, RZ, PT ;  /* 0x000000ff5000720c */ /* 0x000fe20003f25270 */
[----:B------:R-:W-:Y:S11]  /*6630*/  HFMA2 R38, -RZ, RZ, 0, 5.9604644775390625e-08 ;  /* 0x00000001ff267431 */ /* 0x000ff600000001ff */
[----:B------:R-:W-:Y:S01]  /*6640*/  @!UPT UIADD3 URZ, UPT, UPT, URZ, URZ, URZ ;  /* 0x000000fffffff290 */ /* 0x000fe2000fffe0ff */
[----:B------:R3:W1:Y:S04]  /*6650*/  @P1 LDS.128 R48, [R2] ;  /* 0x0000000002301984 */ /* 0x0006680000000c00 */
[----:B------:R3:W1:Y:S02]  /*6660*/  @P1 LDS.128 R40, [R77+UR48+0x200] ;  /* 0x000200304d281984 */ /* 0x0006640008000c00 */
.L_x_112:
[----:B------:R-:W-:Y:S05]  /*6670*/  BSYNC B1 ;  /* 0x0000000000017941 */ /* 0x000fea0003800000 */
.L_x_111:
[----:B-1----:R-:W-:Y:S04]  /*6680*/  SHF.R.U32.HI R5, RZ, 0x15, R34 ;  /* 0x00000015ff057819 */ /* 0x002fe80000011622 */
[----:B------:R-:W-:Y:S01]  /*6690*/  LOP3.LUT P1, RZ, R5, 0x3, R66, 0x48, !PT ;  /* 0x0000000305ff7812 */ /* 0x000fe20007824842 */
[----:B------:R-:W-:Y:S01]  /*66a0*/  @!UPT UIADD3 URZ, UPT, UPT, URZ, URZ, URZ ;  /* 0x000000fffffff290 */ /* 0x000fe2000fffe0ff */
[----:B----4-:R-:W-:Y:S11]  /*66b0*/  @P0 BRA `(.L_x_116) ;  /* 0x0000000000080947 */ /* 0x010ff60003800000 */
[----:B------:R-:W1:Y:S02]  /*66c0*/  SYNCS.PHASECHK.TRANS64.TRYWAIT P0, [R74+URZ+0xe0], R3 ;  /* 0x0000e0034a0075a7 */ /* 0x000e6400080011ff */
[----:B-1----:R-:W-:Y:S05]  /*66d0*/  @!P0 BRA `(.L_x_117) ;  /* 0x0000003000608947 */ /* 0x002fea0003800000 */
.L_x_116:
[----:B------:R-:W-:Y:S05]  /*66e0*/  @!P1 BRA `(.L_x_118) ;  /* 0x0000000000409947 */ /* 0x000fea0003800000 */
[----:B------:R-:W4:Y:S01]  /*66f0*/  LDCU.64 UR8, c[0x4][0x70] ;  /* 0x01000e00ff0877ac */ /* 0x000f220008000a00 */
[----:B-1----:R-:W-:Y:S01]  /*6700*/  MOV R3, 0x0 ;  /* 0x0000000000037802 */ /* 0x002fe20000000f00 */
[----:B------:R-:W-:Y:S02]  /*6710*/  HFMA2 R12, -RZ, RZ, 0, 5.9604644775390625e-08 ;  /* 0x00000001ff0c7431 */ /* 0x000fe400000001ff */
[----:B------:R-:W-:Y:S02]  /*6720*/  IMAD.MOV.U32 R8, RZ, RZ, 0x192 ;  /* 0x00000192ff087424 */ /* 0x000fe400078e00ff */
[----:B------:R-:W-:Y:S01]  /*6730*/  IMAD.MOV.U32 R13, RZ, RZ, RZ ;  /* 0x000000ffff0d7224 */ /* 0x000fe200078e00ff */
[----:B------:R-:W1:Y:S01]  /*6740*/  LDCU.64 UR6, c[0x4][0x78] ;  /* 0x01000f00ff0677ac */ /* 0x000e620008000a00 */
[----:B---3--:R-:W3:Y:S01]  /*6750*/  LDC.64 R2, c[0x4][R3] ;  /* 0x0100000003027b82 */ /* 0x008ee20000000a00 */
[----:B------:R-:W5:Y:S01]  /*6760*/  LDCU.64 UR4, c[0x4][0x10] ;  /* 0x01000200ff0477ac */ /* 0x000f620008000a00 */
[----:B----4-:R-:W-:Y:S01]  /*6770*/  MOV R5, UR9 ;  /* 0x0000000900057c02 */ /* 0x010fe20008000f00 */
[----:B------:R-:W-:Y:S01]  /*6780*/  IMAD.U32 R4, RZ, RZ, UR8 ;  /* 0x00000008ff047e24 */ /* 0x000fe2000f8e00ff */
[----:B-1----:R-:W-:Y:S01]  /*6790*/  MOV R7, UR7 ;  /* 0x0000000700077c02 */ /* 0x002fe20008000f00 */
[----:B------:R-:W-:Y:S01]  /*67a0*/  IMAD.U32 R6, RZ, RZ, UR6 ;  /* 0x00000006ff067e24 */ /* 0x000fe2000f8e00ff */
[----:B-----5:R-:W-:Y:S01]  /*67b0*/  MOV R11, UR5 ;  /* 0x00000005000b7c02 */ /* 0x020fe20008000f00 */
[----:B------:R-:W-:Y:S02]  /*67c0*/  IMAD.U32 R10, RZ, RZ, UR4 ;  /* 0x00000004ff0a7e24 */ /* 0x000fe4000f8e00ff */
[----:B------:R-:W-:Y:S07]  /*67d0*/  LEPC R20, `(.L_x_118) ;  /* 0x000000001014794e */ /* 0x000fee0000000000 */
[----:B--23--:R-:W-:Y:S05]  /*67e0*/  CALL.ABS.NOINC R2 ;  /* 0x0000000002007343 */ /* 0x00cfea0003c00000 */
.L_x_118:
[----:B------:R-:W-:Y:S05]  /*67f0*/  WARPSYNC.ALL ;  /* 0x0000000000007948 */ /* 0x000fea0003800000 */
[----:B------:R-:W-:Y:S01]  /*6800*/  R2UR UR4, R34 ;  /* 0x00000000220472ca */ /* 0x000fe200000e0000 */
[--C-:B------:R-:W-:Y:S01]  /*6810*/  HADD2.F32 R20, -RZ, R40.reuse.H0_H0 ;  /* 0x20000028ff147230 */ /* 0x100fe20000004100 */
[----:B------:R-:W-:Y:S01]  /*6820*/  MOV R81, 0x10 ;  /* 0x0000001000517802 */ /* 0x000fe20000000f00 */
[----:B------:R-:W-:Y:S01]  /*6830*/  HADD2.F32 R21, -RZ, R40.H1_H1 ;  /* 0x30000028ff157230 */ /* 0x000fe20000004100 */
[----:B------:R-:W-:Y:S01]  /*6840*/  LOP3.LUT P6, RZ, R65, 0x40, RZ, 0xc0, !PT ;  /* 0x0000004041ff7812 */ /* 0x000fe200078cc0ff */
[----:B------:R-:W-:Y:S01]  /*6850*/  HADD2.F32 R36, -RZ, R41.H1_H1 ;  /* 0x30000029ff247230 */ /* 0x000fe20000004100 */
[----:B------:R-:W-:Y:S01]  /*6860*/  ISETP.NE.AND P0, PT, R72, RZ, PT ;  /* 0x000000ff4800720c */ /* 0x000fe20003f05270 */
[----:B------:R-:W-:Y:S01]  /*6870*/  HADD2.F32 R37, -RZ, R43.H0_H0 ;  /* 0x2000002bff257230 */ /* 0x000fe20000004100 */
[----:B------:R-:W-:Y:S01]  /*6880*/  SEL R81, R81, 0xfffffff0, !P6 ;  /* 0xfffffff051517807 */ /* 0x000fe20007000000 */
[----:B------:R-:W-:Y:S03]  /*6890*/  BSSY.RECONVERGENT B0, `(.L_x_119) ;  /* 0x000004f000007945 */ /* 0x000fe60003800200 */
[----:B------:R-:W-:Y:S01]  /*68a0*/  IADD3 R79, PT, PT, R82, R81, RZ ;  /* 0x00000051524f7210 */ /* 0x000fe20007ffe0ff */
[----:B------:R-:W2:Y:S02]  /*68b0*/  LDTM.x16 R4, tmem[UR4] ;  /* 0x00000004000479ee */ /* 0x000ea40008240000 */
[C---:B--2---:R-:W-:Y:S01]  /*68c0*/  FMUL R0, R32.reuse, R4 ;  /* 0x0000000420007220 */ /* 0x044fe20000400000 */
[C---:B---3--:R-:W-:Y:S01]  /*68d0*/  FMUL R2, R32.reuse, R5 ;  /* 0x0000000520027220 */ /* 0x048fe20000400000 */
[C---:B-1----:R-:W-:Y:S01]  /*68e0*/  FMUL R3, R32.reuse, R6 ;  /* 0x0000000620037220 */ /* 0x042fe20000400000 */
[C---:B------:R-:W-:Y:S01]  /*68f0*/  FMUL R7, R32.reuse, R7 ;  /* 0x0000000720077220 */ /* 0x040fe20000400000 */
[C---:B------:R-:W-:Y:S01]  /*6900*/  FFMA R0, R35.reuse, R20, R0 ;  /* 0x0000001423007223 */ /* 0x040fe20000000000 */
[----:B------:R-:W-:Y:S02]  /*6910*/  HADD2.F32 R20, -RZ, R41.H0_H0 ;  /* 0x20000029ff147230 */ /* 0x000fe40000004100 */
[C---:B------:R-:W-:Y:S01]  /*6920*/  FFMA R2, R35.reuse, R21, R2 ;  /* 0x0000001523027223 */ /* 0x040fe20000000002 */
[--C-:B------:R-:W-:Y:S02]  /*6930*/  HADD2.F32 R21, -RZ, R42.reuse.H0_H0 ;  /* 0x2000002aff157230 */ /* 0x100fe40000004100 */
[C---:B------:R-:W-:Y:S01]  /*6940*/  FMUL R4, R32.reuse, R8 ;  /* 0x0000000820047220 */ /* 0x040fe20000400000 */
[C---:B------:R-:W-:Y:S01]  /*6950*/  FMUL R5, R32.reuse, R9 ;  /* 0x0000000920057220 */ /* 0x040fe20000400000 */
[C---:B------:R-:W-:Y:S01]  /*6960*/  FFMA R3, R35.reuse, R20, R3 ;  /* 0x0000001423037223 */ /* 0x040fe20000000003 */
[----:B------:R-:W-:Y:S02]  /*6970*/  HADD2.F32 R20, -RZ, R42.H1_H1 ;  /* 0x3000002aff147230 */ /* 0x000fe40000004100 */
[C---:B------:R-:W-:Y:S01]  /*6980*/  FFMA R7, R35.reuse, R36, R7 ;  /* 0x0000002423077223 */ /* 0x040fe20000000007 */
[C---:B------:R-:W-:Y:S01]  /*6990*/  FMUL R6, R32.reuse, R10 ;  /* 0x0000000a20067220 */ /* 0x040fe20000400000 */
[----:B------:R-:W-:Y:S02]  /*69a0*/  HADD2.F32 R36, -RZ, R43.H1_H1 ;  /* 0x3000002bff247230 */ /* 0x000fe40000004100 */
[C---:B------:R-:W-:Y:S01]  /*69b0*/  FMUL R11, R32.reuse, R11 ;  /* 0x0000000b200b7220 */ /* 0x040fe20000400000 */
[C---:B------:R-:W-:Y:S01]  /*69c0*/  FFMA R4, R35.reuse, R21, R4 ;  /* 0x0000001523047223 */ /* 0x040fe20000000004 */
[C---:B------:R-:W-:Y:S01]  /*69d0*/  FFMA R5, R35.reuse, R20, R5 ;  /* 0x0000001423057223 */ /* 0x040fe20000000005 */
[C---:B------:R-:W-:Y:S01]  /*69e0*/  FFMA R6, R35.reuse, R37, R6 ;  /* 0x0000002523067223 */ /* 0x040fe20000000006 */
[--C-:B------:R-:W-:Y:S02]  /*69f0*/  HADD2.F32 R20, -RZ, R48.reuse.H0_H0 ;  /* 0x20000030ff147230 */ /* 0x100fe40000004100 */
[C---:B------:R-:W-:Y:S01]  /*6a00*/  FFMA R11, R35.reuse, R36, R11 ;  /* 0x00000024230b7223 */ /* 0x040fe2000000000b */
[C---:B------:R-:W-:Y:S01]  /*6a10*/  FMUL R8, R32.reuse, R12 ;  /* 0x0000000c20087220 */ /* 0x040fe20000400000 */
[----:B------:R-:W-:Y:S02]  /*6a20*/  HADD2.F32 R36, -RZ, R48.H1_H1 ;  /* 0x30000030ff247230 */ /* 0x000fe40000004100 */
[C---:B------:R-:W-:Y:S01]  /*6a30*/  FMUL R9, R32.reuse, R13 ;  /* 0x0000000d20097220 */ /* 0x040fe20000400000 */
[--C-:B------:R-:W-:Y:S02]  /*6a40*/  HADD2.F32 R21, -RZ, R49.reuse.H0_H0 ;  /* 0x20000031ff157230 */ /* 0x100fe40000004100 */
[C---:B------:R-:W-:Y:S01]  /*6a50*/  FMUL R10, R32.reuse, R14 ;  /* 0x0000000e200a7220 */ /* 0x040fe20000400000 */
[C---:B------:R-:W-:Y:S01]  /*6a60*/  FFMA R8, R35.reuse, R20, R8 ;  /* 0x0000001423087223 */ /* 0x040fe20000000008 */
[----:B------:R-:W-:Y:S02]  /*6a70*/  HADD2.F32 R20, -RZ, R49.H1_H1 ;  /* 0x30000031ff147230 */ /* 0x000fe40000004100 */
[C---:B------:R-:W-:Y:S01]  /*6a80*/  FFMA R9, R35.reuse, R36, R9 ;  /* 0x0000002423097223 */ /* 0x040fe20000000009 */
[C---:B------:R-:W-:Y:S01]  /*6a90*/  FMUL R15, R32.reuse, R15 ;  /* 0x0000000f200f7220 */ /* 0x040fe20000400000 */
[C---:B------:R-:W-:Y:S01]  /*6aa0*/  FFMA R10, R35.reuse, R21, R10 ;  /* 0x00000015230a7223 */ /* 0x040fe2000000000a */
[--C-:B------:R-:W-:Y:S02]  /*6ab0*/  HADD2.F32 R21, -RZ, R50.reuse.H0_H0 ;  /* 0x20000032ff157230 */ /* 0x100fe40000004100 */
[C---:B------:R-:W-:Y:S01]  /*6ac0*/  FMUL R12, R32.reuse, R16 ;  /* 0x00000010200c7220 */ /* 0x040fe20000400000 */
[----:B------:R-:W-:Y:S02]  /*6ad0*/  HADD2.F32 R36, -RZ, R50.H1_H1 ;  /* 0x30000032ff247230 */ /* 0x000fe40000004100 */
[C---:B------:R-:W-:Y:S01]  /*6ae0*/  FFMA R15, R35.reuse, R20, R15 ;  /* 0x00000014230f7223 */ /* 0x040fe2000000000f */
[C---:B------:R-:W-:Y:S01]  /*6af0*/  FMUL R13, R32.reuse, R17 ;  /* 0x00000011200d7220 */ /* 0x040fe20000400000 */
[--C-:B------:R-:W-:Y:S02]  /*6b00*/  HADD2.F32 R37, -RZ, R51.reuse.H0_H0 ;  /* 0x20000033ff257230 */ /* 0x100fe40000004100 */
[C---:B------:R-:W-:Y:S01]  /*6b10*/  FMUL R14, R32.reuse, R18 ;  /* 0x00000012200e7220 */ /* 0x040fe20000400000 */
[----:B------:R-:W-:Y:S02]  /*6b20*/  HADD2.F32 R20, -RZ, R51.H1_H1 ;  /* 0x30000033ff147230 */ /* 0x000fe40000004100 */
[----:B------:R-:W-:Y:S01]  /*6b30*/  FMUL R19, R32, R19 ;  /* 0x0000001320137220 */ /* 0x000fe20000400000 */
[----:B------:R-:W-:Y:S01]  /*6b40*/  F2FP.F16.F32.PACK_AB R44, R2, R0 ;  /* 0x00000000022c723e */ /* 0x000fe200000000ff */
[----:B------:R-:W-:Y:S01]  /*6b50*/  FFMA R12, R35, R21, R12 ;  /* 0x00000015230c7223 */ /* 0x000fe2000000000c */
[----:B------:R-:W-:Y:S01]  /*6b60*/  F2FP.F16.F32.PACK_AB R45, R7, R3 ;  /* 0x00000003072d723e */ /* 0x000fe200000000ff */
[----:B------:R-:W-:Y:S01]  /*6b70*/  FFMA R13, R35, R36, R13 ;  /* 0x00000024230d7223 */ /* 0x000fe2000000000d */
[----:B------:R-:W-:Y:S01]  /*6b80*/  F2FP.F16.F32.PACK_AB R46, R5, R4 ;  /* 0x00000004052e723e */ /* 0x000fe200000000ff */
[----:B------:R-:W-:Y:S01]  /*6b90*/  FFMA R14, R35, R37, R14 ;  /* 0x00000025230e7223 */ /* 0x000fe2000000000e */
[----:B------:R-:W-:Y:S01]  /*6ba0*/  F2FP.F16.F32.PACK_AB R47, R11, R6 ;  /* 0x000000060b2f723e */ /* 0x000fe200000000ff */
[----:B------:R-:W-:Y:S01]  /*6bb0*/  FFMA R19, R35, R20, R19 ;  /* 0x0000001423137223 */ /* 0x000fe20000000013 */
[----:B------:R-:W-:Y:S02]  /*6bc0*/  F2FP.F16.F32.PACK_AB R84, R9, R8 ;  /* 0x000000080954723e */ /* 0x000fe400000000ff */
[----:B------:R-:W-:Y:S01]  /*6bd0*/  F2FP.F16.F32.PACK_AB R85, R15, R10 ;  /* 0x0000000a0f55723e */ /* 0x000fe200000000ff */
[----:B------:R1:W-:Y:S01]  /*6be0*/  STS.128 [R77+UR48+0x200], R44 ;  /* 0x0002002c4d007988 */ /* 0x0003e20008000c30 */
[----:B------:R-:W-:Y:S02]  /*6bf0*/  F2FP.F16.F32.PACK_AB R86, R13, R12 ;  /* 0x0000000c0d56723e */ /* 0x000fe400000000ff */
[----:B------:R-:W-:Y:S05]  /*6c00*/  F2FP.F16.F32.PACK_AB R87, R19, R14 ;  /* 0x0000000e1357723e */ /* 0x000fea00000000ff */
[----:B------:R1:W-:Y:S01]  /*6c10*/  STS.128 [R79+0x200], R84 ;  /* 0x000200544f007388 */ /* 0x0003e20000000c00 */
[----:B------:R-:W-:Y:S01]  /*6c20*/  @!PT LDS RZ, [RZ] ;  /* 0x00000000fffff984 */ /* 0x000fe20000000800 */
[----:B------:R-:W-:Y:S01]  /*6c30*/  @!PT LDS RZ, [RZ] ;  /* 0x00000000fffff984 */ /* 0x000fe20000000800 */
[----:B------:R-:W-:Y:S01]  /*6c40*/  @!PT LDS RZ, [RZ] ;  /* 0x00000000fffff984 */ /* 0x000fe20000000800 */
[----:B------:R-:W-:Y:S01]  /*6c50*/  @!PT LDS RZ, [RZ] ;  /* 0x00000000fffff984 */ /* 0x000fe20000000800 */
[----:B------:R2:W-:Y:S07]  /*6c60*/  MEMBAR.ALL.CTA ;  /* 0x0000000000007992 */ /* 0x0005ee0000008000 */
[----:B--2---:R-:W2:Y:S02]  /*6c70*/  FENCE.VIEW.ASYNC.S ;  /* 0x00000000000073c6 */ /* 0x004ea40000000000 */
[----:B--2---:R-:W-:Y:S06]  /*6c80*/  BAR.SYNC.DEFER_BLOCKING 0x1, 0x80 ;  /* 0x0042000000007b1d */ /* 0x004fec0000010000 */
[----:B------:R-:W-:Y:S05]  /*6c90*/  @P0 BRA `(.L_x_120) ;  /* 0x0000000000380947 */ /* 0x000fea0003800000 */
[----:B------:R-:W-:Y:S02]  /*6ca0*/  UIADD3 UR4, UPT, UPT, UR48, 0x200, URZ ;  /* 0x0000020030047890 */ /* 0x000fe4000fffe0ff */
[----:B------:R-:W-:Y:S01]  /*6cb0*/  UIADD3 UR8, UP0, UPT, UR52, 0x680, URZ ;  /* 0x0000068034087890 */ /* 0x000fe2000ff1e0ff */
[----:B------:R-:W-:Y:S01]  /*6cc0*/  UMOV UR43, UR36 ;  /* 0x00000024002b7c82 */ /* 0x000fe20008000000 */
[----:B------:R-:W-:Y:S02]  /*6cd0*/  UIADD3 UR5, UPT, UPT, UR41, 0x40, URZ ;  /* 0x0000004029057890 */ /* 0x000fe4000fffe0ff */
[----:B------:R-:W-:Y:S01]  /*6ce0*/  MOV R67, UR4 ;  /* 0x0000000400437c02 */ /* 0x000fe20008000f00 */
[----:B------:R-:W-:Y:S02]  /*6cf0*/  UIADD3.X UR9, UPT, UPT, URZ, UR53, URZ, UP0, !UPT ;  /* 0x00000035ff097290 */ /* 0x000fe400087fe4ff */
[----:B------:R-:W-:Y:S01]  /*6d00*/  UIADD3 UR4, UPT, UPT, UR48, 0xa00, URZ ;  /* 0x00000a0030047890 */ /* 0x000fe2000fffe0ff */
[----:B------:R-:W-:Y:S01]  /*6d10*/  R2UR UR40, R67 ;  /* 0x00000000432872ca */ /* 0x000fe200000e0000 */
[----:B------:R-:W-:Y:S01]  /*6d20*/  UMOV UR6, UR42 ;  /* 0x0000002a00067c82 */ /* 0x000fe20008000000 */
[----:B------:R-:W-:Y:S11]  /*6d30*/  UMOV UR7, UR36 ;  /* 0x0000002400077c82 */ /* 0x000ff60008000000 */
[----:B------:R2:W-:Y:S01]  /*6d40*/  UTMASTG.3D [UR40], [UR8] ;  /* 0x00000028080073b5 */ /* 0x0005e20008010000 */
[----:B------:R2:W-:Y:S01]  /*6d50*/  UTMASTG.3D [UR4], [UR8] ;  /* 0x00000004080073b5 */ /* 0x0005e20008010000 */
[----:B------:R0:W-:Y:S01]  /*6d60*/  UTMACMDFLUSH ;  /* 0x00000000000079b7 */ /* 0x0001e20000000000 */
[----:B--2---:R-:W-:Y:S04]  /*6d70*/  DEPBAR.LE SB0, 0x1 ;  /* 0x000080400000791a */ /* 0x004fe80000000000 */
.L_x_120:
[----:B------:R-:W-:Y:S05]  /*6d80*/  BSYNC.RECONVERGENT B0 ;  /* 0x0000000000007941 */ /* 0x000fea0003800200 */
.L_x_119:
[----:B------:R-:W-:Y:S01]  /*6d90*/  BAR.SYNC.DEFER_BLOCKING 0x1, 0x80 ;  /* 0x0042000000007b1d */ /* 0x000fe20000010000 */
[----:B------:R-:W-:Y:S01]  /*6da0*/  ISETP.NE.AND P1, PT, R78, RZ, PT ;  /* 0x000000ff4e00720c */ /* 0x000fe20003f25270 */
[----:B------:R-:W-:Y:S01]  /*6db0*/  UISETP.NE.AND UP0, UPT, UR49, URZ, UPT ;  /* 0x000000ff3100728c */ /* 0x000fe2000bf05270 */
[----:B------:R-:W-:Y:S11]  /*6dc0*/  LEA R3, R38, UR48, 0x3 ;  /* 0x0000003026037c11 */ /* 0x000ff6000f8e18ff */
[----:B------:R-:W-:Y:S01]  /*6dd0*/  @P1 SHF.L.U32 R2, R71, 0x1f, RZ ;  /* 0x0000001f47021819 */ /* 0x000fe200000006ff */
[----:B------:R-:W-:Y:S06]  /*6de0*/  BRA.U !UP0, `(.L_x_121) ;  /* 0x0000000108247547 */ /* 0x000fec000b800000 */
[----:B------:R-:W-:Y:S01]  /*6df0*/  IMAD.U32 R5, RZ, RZ, UR51 ;  /* 0x00000033ff057e24 */ /* 0x000fe2000f8e00ff */
[----:B------:R-:W-:Y:S01]  /*6e00*/  MOV R0, UR37 ;  /* 0x0000002500007c02 */ /* 0x000fe20008000f00 */
[----:B------:R-:W-:Y:S03]  /*6e10*/  UIADD3 UR51, UPT, UPT, UR51, 0x1, URZ ;  /* 0x0000000133337890 */ /* 0x000fe6000fffe0ff */
[----:B------:R-:W-:Y:S01]  /*6e20*/  @P1 LEA R5, R5, UR48, 0x3 ;  /* 0x0000003005051c11 */ /* 0x000fe2000f8e18ff */
[----:B------:R-:W-:Y:S04]  /*6e30*/  UISETP.NE.AND UP0, UPT, UR51, 0x4, UPT ;  /* 0x000000043300788c */ /* 0x000fe8000bf05270 */
[----:B------:R-:W-:Y:S01]  /*6e40*/  @P1 VIADD R5, R5, 0x90 ;  /* 0x0000009005051836 */ /* 0x000fe20000000000 */
[----:B------:R-:W-:Y:S04]  /*6e50*/  USEL UR51, UR51, URZ, UP0 ;  /* 0x000000ff33337287 */ /* 0x000fe80008000000 */
[----:B------:R-:W-:Y:S04]  /*6e60*/  @P1 PRMT R0, R0, 0x654, R5 ;  /* 0x0000065400001816 */ /* 0x000fe80000000005 */
[----:B------:R2:W-:Y:S04]  /*6e70*/  @P1 SYNCS.ARRIVE.TRANS64.RED.A1T0 RZ, [R0+URZ], RZ ;  /* 0x000000ff00ff19a7 */ /* 0x0005e800081004ff */
.L_x_121:
[----:B------:R-:W3:Y:S01]  /*6e80*/  @P1 SYNCS.PHASECHK.TRANS64.TRYWAIT P0, [R3+URZ+0x70], R2 ;  /* 0x00007002030015a7 */ /* 0x000ee200080011ff */
[----:B------:R-:W-:Y:S01]  /*6e90*/  BSSY B1, `(.L_x_122) ;  /* 0x0000012000017945 */ /* 0x000fe20003800000 */
[----:B---3--:R-:W-:Y:S03]  /*6ea0*/  @P1 SEL R39, RZ, 0x1, !P0 ;  /* 0x00000001ff271807 */ /* 0x008fe60004000000 */
[----:B------:R-:W-:Y:S05]  /*6eb0*/  @!P1 BRA `(.L_x_123) ;  /* 0x00000000003c9947 */ /* 0x000fea0003800000 */
[----:B------:R-:W-:Y:S01]  /*6ec0*/  ISETP.NE.AND P1, PT, R80, RZ, PT ;  /* 0x000000ff5000720c */ /* 0x000fe20003f25270 */
[----:B------:R-:W-:Y:S01]  /*6ed0*/  BSSY B0, `(.L_x_124) ;  /* 0x0000009000007945 */ /* 0x000fe20003800000 */
[----:B------:R-:W-:Y:S11]  /*6ee0*/  ISETP.NE.AND P0, PT, R39, RZ, PT ;  /* 0x000000ff2700720c */ /* 0x000ff60003f05270 */
[----:B------:R-:W-:Y:S05]  /*6ef0*/  @P1 IMAD R4, R38, 0x1000, R77 ;  /* 0x0000100026041824 */ /* 0x000fea00078e024d */
[----:B------:R-:W-:Y:S05]  /*6f00*/  @P1 IADD3 R2, PT, PT, R4, UR48, RZ ;  /* 0x0000003004021c10 */ /* 0x000fea000fffe0ff */
[----:B------:R-:W-:Y:S01]  /*6f10*/  @P1 IMAD.IADD R2, R81, 0x1, R2 ;  /* 0x0000000151021824 */ /* 0x000fe200078e0202 */
[----:B------:R-:W-:Y:S06]  /*6f20*/  @P0 BRA `(.L_x_125) ;  /* 0x00000000000c0947 */ /* 0x000fec0003800000 */
[----:B--2---:R-:W-:Y:S04]  /*6f30*/  SHF.L.U32 R0, R71, 0x1f, RZ ;  /* 0x0000001f47007819 */ /* 0x004fe800000006ff */
[----:B------:R-:W2:Y:S02]  /*6f40*/  SYNCS.PHASECHK.TRANS64.TRYWAIT P0, [R3+URZ+0x70], R0 ;  /* 0x00007000030075a7 */ /* 0x000ea400080011ff */
[----:B--2---:R-:W-:Y:S05]  /*6f50*/  @!P0 BRA `(.L_x_126) ;  /* 0x0000002800548947 */ /* 0x004fea0003800000 */
.L_x_125:
[----:B------:R-:W-:Y:S05]  /*6f60*/  BSYNC B0 ;  /* 0x0000000000007941 */ /* 0x000fea0003800000 */
.L_x_124:
[----:B------:R-:W-:Y:S02]  /*6f70*/  ISETP.NE.AND P0, PT, R80, RZ, PT ;  /* 0x000000ff5000720c */ /* 0x000fe40003f05270 */
[----:B------:R-:W-:Y:S11]  /*6f80*/  IADD3 R38, PT, PT, R38, 0x1, RZ ;  /* 0x0000000126267810 */ /* 0x000ff60007ffe0ff */
[----:B------:R3:W4:Y:S04]  /*6f90*/  @P0 LDS.128 R40, [R4+UR48+0x200] ;  /* 0x0002003004280984 */ /* 0x0007280008000c00 */
[----:B------:R3:W1:Y:S02]  /*6fa0*/  @P0 LDS.128 R48, [R2+0x200] ;  /* 0x0002000002300984 */ /* 0x0006640000000c00 */
.L_x_123:
[----:B------:R-:W-:Y:S05]  /*6fb0*/  BSYNC B1 ;  /* 0x0000000000017941 */ /* 0x000fea0003800000 */
.L_x_122:
[----:B--2---:R-:W-:Y:S05]  /*6fc0*/  VIADD R3, R34, 0x10 ;  /* 0x0000001022037836 */ /* 0x004fea0000000000 */
[----:B------:R-:W-:Y:S04]  /*6fd0*/  SHF.R.U32.HI R3, RZ, 0x15, R3 ;  /* 0x00000015ff037819 */ /* 0x000fe80000011603 */
[----:B------:R-:W-:Y:S11]  /*6fe0*/  LOP3.LUT P0, RZ, R3, 0x3, R66, 0x48, !PT ;  /* 0x0000000303ff7812 */ /* 0x000ff60007804842 */
[----:B------:R-:W-:Y:S02]  /*6ff0*/  @!UPT UIADD3 URZ, UPT, UPT, URZ, URZ, URZ ;  /* 0x000000fffffff290 */ /* 0x000fe4000fffe0ff */
[----:B------:R-:W-:Y:S05]  /*7000*/  @!P0 BRA `(.L_x_127) ;  /* 0x0000000000408947 */ /* 0x000fea0003800000 */
[----:B------:R-:W2:Y:S01]  /*7010*/  LDCU.64 UR8, c[0x4][0x70] ;  /* 0x01000e00ff0877ac */ /* 0x000ea20008000a00 */
[----:B------:R-:W-:Y:S01]  /*7020*/  MOV R3, 0x0 ;  /* 0x0000000000037802 */ /* 0x000fe20000000f00 */
[----:B------:R-:W-:Y:S02]  /*7030*/  HFMA2 R12, -RZ, RZ, 0, 5.9604644775390625e-08 ;  /* 0x00000001ff0c7431 */ /* 0x000fe400000001ff */
[----:B------:R-:W-:Y:S02]  /*7040*/  IMAD.MOV.U32 R8, RZ, RZ, 0x192 ;  /* 0x00000192ff087424 */ /* 0x000fe400078e00ff */
[----:B------:R-:W-:Y:S01]  /*7050*/  IMAD.MOV.U32 R13, RZ, RZ, RZ ;  /* 0x000000ffff0d7224 */ /* 0x000fe200078e00ff */
[----:B------:R-:W5:Y:S01]  /*7060*/  LDCU.64 UR6, c[0x4][0x78] ;  /* 0x01000f00ff0677ac */ /* 0x000f620008000a00 */
[----:B---3--:R-:W3:Y:S01]  /*7070*/  LDC.64 R2, c[0x4][R3] ;  /* 0x0100000003027b82 */ /* 0x008ee20000000a00 */
[----:B------:R-:W4:Y:S01]  /*7080*/  LDCU.64 UR4, c[0x4][0x10] ;  /* 0x01000200ff0477ac */ /* 0x000f220008000a00 */
[----:B--2---:R-:W-:Y:S01]  /*7090*/  MOV R5, UR9 ;  /* 0x0000000900057c02 */ /* 0x004fe20008000f00 */
[----:B------:R-:W-:Y:S01]  /*70a0*/  IMAD.U32 R4, RZ, RZ, UR8 ;  /* 0x00000008ff047e24 */ /* 0x000fe2000f8e00ff */
[----:B-----5:R-:W-:Y:S01]  /*70b0*/  MOV R7, UR7 ;  /* 0x0000000700077c02 */ /* 0x020fe20008000f00 */
[----:B------:R-:W-:Y:S01]  /*70c0*/  IMAD.U32 R6, RZ, RZ, UR6 ;  /* 0x00000006ff067e24 */ /* 0x000fe2000f8e00ff */
[----:B----4-:R-:W-:Y:S01]  /*70d0*/  MOV R11, UR5 ;  /* 0x00000005000b7c02 */ /* 0x010fe20008000f00 */
[----:B------:R-:W-:Y:S02]  /*70e0*/  IMAD.U32 R10, RZ, RZ, UR4 ;  /* 0x00000004ff0a7e24 */ /* 0x000fe4000f8e00ff */
[----:B------:R-:W-:Y:S07]  /*70f0*/  LEPC R20, `(.L_x_127) ;  /* 0x000000001014794e */ /* 0x000fee0000000000 */
[----:B-1-3--:R-:W-:Y:S05]  /*7100*/  CALL.ABS.NOINC R2 ;  /* 0x0000000002007343 */ /* 0x00afea0003c00000 */
.L_x_127:
[----:B------:R-:W-:Y:S01]  /*7110*/  ISETP.NE.AND P6, PT, R78, RZ, PT ;  /* 0x000000ff4e00720c */ /* 0x000fe20003fc5270 */
[----:B------:R-:W-:Y:S05]  /*7120*/  WARPSYNC.ALL ;  /* 0x0000000000007948 */ /* 0x000fea0003800000 */
[----:B------:R-:W-:Y:S01]  /*7130*/  R2UR UR4, R34 ;  /* 0x00000000220472ca */ /* 0x000fe200000e0000 */
[--C-:B----4-:R-:W-:Y:S01]  /*7140*/  HADD2.F32 R20, -RZ, R40.reuse.H0_H0 ;  /* 0x20000028ff147230 */ /* 0x110fe20000004100 */
[----:B------:R-:W-:Y:S01]  /*7150*/  ISETP.NE.AND P0, PT, R72, RZ, PT ;  /* 0x000000ff4800720c */ /* 0x000fe20003f05270 */
[----:B------:R-:W-:Y:S01]  /*7160*/  HADD2.F32 R21, -RZ, R40.H1_H1 ;  /* 0x30000028ff157230 */ /* 0x000fe20000004100 */
[----:B------:R-:W-:Y:S01]  /*7170*/  MOV R82, UR51 ;  /* 0x0000003300527c02 */ /* 0x000fe20008000f00 */
[--C-:B------:R-:W-:Y:S01]  /*7180*/  HADD2.F32 R36, -RZ, R41.reuse.H1_H1 ;  /* 0x30000029ff247230 */ /* 0x100fe20000004100 */
[----:B------:R-:W-:Y:S01]  /*7190*/  MOV R83, UR37 ;  /* 0x0000002500537c02 */ /* 0x000fe20008000f00 */
[----:B-1----:R-:W-:Y:S01]  /*71a0*/  HADD2.F32 R37, -RZ, R48.H0_H0 ;  /* 0x20000030ff257230 */ /* 0x002fe20000004100 */
[----:B------:R-:W-:Y:S01]  /*71b0*/  @P6 LEA R82, R82, UR48, 0x3 ;  /* 0x0000003052526c11 */ /* 0x000fe2000f8e18ff */
[----:B------:R-:W-:Y:S01]  /*71c0*/  BSSY.RECONVERGENT B0, `(.L_x_128) ;  /* 0x0000052000007945 */ /* 0x000fe20003800200 */
[----:B------:R-:W-:Y:S02]  /*71d0*/  @P6 SHF.L.U32 R88, R71, 0x1f, RZ ;  /* 0x0000001f47586819 */ /* 0x000fe400000006ff */
[----:B------:R-:W-:Y:S01]  /*71e0*/  @P6 IADD3 R82, PT, PT, R82, 0x90, RZ ;  /* 0x0000009052526810 */ /* 0x000fe20007ffe0ff */
[----:B---3--:R-:W1:Y:S03]  /*71f0*/  LDTM.x16 R4, tmem[UR4+0x10] ;  /* 0x00001004000479ee */ /* 0x008e660008240000 */
[----:B------:R-:W-:Y:S02]  /*7200*/  @P6 PRMT R82, R83, 0x654, R82 ;  /* 0x0000065453526816 */ /* 0x000fe40000000052 */
[----:B------:R-:W-:Y:S01]  /*7210*/  LEA R83, R38, UR48, 0x3 ;  /* 0x0000003026537c11 */ /* 0x000fe2000f8e18ff */
[C---:B-1----:R-:W-:Y:S01]  /*7220*/  FMUL R0, R32.reuse, R4 ;  /* 0x0000000420007220 */ /* 0x042fe20000400000 */
[C---:B------:R-:W-:Y:S01]  /*7230*/  FMUL R2, R32.reuse, R5 ;  /* 0x0000000520027220 */ /* 0x040fe20000400000 */
[C---:B------:R-:W-:Y:S01]  /*7240*/  FMUL R3, R32.reuse, R6 ;  /* 0x0000000620037220 */ /* 0x040fe20000400000 */
[C---:B------:R-:W-:Y:S01]  /*7250*/  FMUL R7, R32.reuse, R7 ;  /* 0x0000000720077220 */ /* 0x040fe20000400000 */
[C---:B------:R-:W-:Y:S01]  /*7260*/  FFMA R0, R35.reuse, R20, R0 ;  /* 0x0000001423007223 */ /* 0x040fe20000000000 */
[----:B------:R-:W-:Y:S02]  /*7270*/  HADD2.F32 R20, -RZ, R41.H0_H0 ;  /* 0x20000029ff147230 */ /* 0x000fe40000004100 */
[C---:B------:R-:W-:Y:S01]  /*7280*/  FFMA R2, R35.reuse, R21, R2 ;  /* 0x0000001523027223 */ /* 0x040fe20000000002 */
[C---:B------:R-:W-:Y:S01]  /*7290*/  FMUL R4, R32.reuse, R8 ;  /* 0x0000000820047220 */ /* 0x040fe20000400000 */
[C---:B------:R-:W-:Y:S01]  /*72a0*/  FMUL R5, R32.reuse, R9 ;  /* 0x0000000920057220 */ /* 0x040fe20000400000 */
[--C-:B------:R-:W-:Y:S02]  /*72b0*/  HADD2.F32 R21, -RZ, R43.reuse.H0_H0 ;  /* 0x2000002bff157230 */ /* 0x100fe40000004100 */
[C---:B------:R-:W-:Y:S01]  /*72c0*/  FFMA R3, R35.reuse, R20, R3 ;  /* 0x0000001423037223 */ /* 0x040fe20000000003 */
[--C-:B------:R-:W-:Y:S02]  /*72d0*/  HADD2.F32 R20, -RZ, R42.reuse.H0_H0 ;  /* 0x2000002aff147230 */ /* 0x100fe40000004100 */
[C---:B------:R-:W-:Y:S01]  /*72e0*/  FFMA R7, R35.reuse, R36, R7 ;  /* 0x0000002423077223 */ /* 0x040fe20000000007 */
[C---:B------:R-:W-:Y:S01]  /*72f0*/  FMUL R6, R32.reuse, R10 ;  /* 0x0000000a20067220 */ /* 0x040fe20000400000 */
[----:B------:R-:W-:Y:S02]  /*7300*/  HADD2.F32 R36, -RZ, R43.H1_H1 ;  /* 0x3000002bff247230 */ /* 0x000fe40000004100 */
[C---:B------:R-:W-:Y:S01]  /*7310*/  FMUL R11, R32.reuse, R11 ;  /* 0x0000000b200b7220 */ /* 0x040fe20000400000 */
[C---:B------:R-:W-:Y:S01]  /*7320*/  FFMA R4, R35.reuse, R20, R4 ;  /* 0x0000001423047223 */ /* 0x040fe20000000004 */
[----:B------:R-:W-:Y:S02]  /*7330*/  HADD2.F32 R20, -RZ, R42.H1_H1 ;  /* 0x3000002aff147230 */ /* 0x000fe40000004100 */
[C---:B------:R-:W-:Y:S01]  /*7340*/  FMUL R8, R32.reuse, R12 ;  /* 0x0000000c20087220 */ /* 0x040fe20000400000 */
[C---:B------:R-:W-:Y:S01]  /*7350*/  FMUL R9, R32.reuse, R13 ;  /* 0x0000000d20097220 */ /* 0x040fe20000400000 */
[C---:B------:R-:W-:Y:S01]  /*7360*/  FMUL R10, R32.reuse, R14 ;  /* 0x0000000e200a7220 */ /* 0x040fe20000400000 */
[C---:B------:R-:W-:Y:S01]  /*7370*/  FMUL R15, R32.reuse, R15 ;  /* 0x0000000f200f7220 */ /* 0x040fe20000400000 */
[C---:B------:R-:W-:Y:S01]  /*7380*/  FFMA R5, R35.reuse, R20, R5 ;  /* 0x0000001423057223 */ /* 0x040fe20000000005 */
[----:B------:R-:W-:Y:S02]  /*7390*/  HADD2.F32 R20, -RZ, R48.H1_H1 ;  /* 0x30000030ff147230 */ /* 0x000fe40000004100 */
[C---:B------:R-:W-:Y:S01]  /*73a0*/  FFMA R6, R35.reuse, R21, R6 ;  /* 0x0000001523067223 */ /* 0x040fe20000000006 */
[C---:B------:R-:W-:Y:S01]  /*73b0*/  FFMA R11, R35.reuse, R36, R11 ;  /* 0x00000024230b7223 */ /* 0x040fe2000000000b */
[C---:B------:R-:W-:Y:S01]  /*73c0*/  FFMA R8, R35.reuse, R37, R8 ;  /* 0x0000002523087223 */ /* 0x040fe20000000008 */
[--C-:B------:R-:W-:Y:S02]  /*73d0*/  HADD2.F32 R21, -RZ, R49.reuse.H0_H0 ;  /* 0x20000031ff157230 */ /* 0x100fe40000004100 */
[C---:B------:R-:W-:Y:S01]  /*73e0*/  FFMA R9, R35.reuse, R20, R9 ;  /* 0x0000001423097223 */ /* 0x040fe20000000009 */
[----:B------:R-:W-:Y:S02]  /*73f0*/  HADD2.F32 R20, -RZ, R49.H1_H1 ;  /* 0x30000031ff147230 */ /* 0x000fe40000004100 */
[C---:B------:R-:W-:Y:S01]  /*7400*/  FMUL R12, R32.reuse, R16 ;  /* 0x00000010200c7220 */ /* 0x040fe20000400000 */
[C---:B------:R-:W-:Y:S01]  /*7410*/  FMUL R13, R32.reuse, R17 ;  /* 0x00000011200d7220 */ /* 0x040fe20000400000 */
[C---:B------:R-:W-:Y:S01]  /*7420*/  FFMA R10, R35.reuse, R21, R10 ;  /* 0x00000015230a7223 */ /* 0x040fe2000000000a */
[--C-:B------:R-:W-:Y:S02]  /*7430*/  HADD2.F32 R21, -RZ, R50.reuse.H0_H0 ;  /* 0x20000032ff157230 */ /* 0x100fe40000004100 */
[C---:B------:R-:W-:Y:S01]  /*7440*/  FFMA R15, R35.reuse, R20, R15 ;  /* 0x00000014230f7223 */ /* 0x040fe2000000000f */
[----:B------:R-:W-:Y:S02]  /*7450*/  HADD2.F32 R20, -RZ, R50.H1_H1 ;  /* 0x30000032ff147230 */ /* 0x000fe40000004100 */
[C---:B------:R-:W-:Y:S01]  /*7460*/  FMUL R14, R32.reuse, R18 ;  /* 0x00000012200e7220 */ /* 0x040fe20000400000 */
[--C-:B------:R-:W-:Y:S02]  /*7470*/  HADD2.F32 R37, -RZ, R51.reuse.H0_H0 ;  /* 0x20000033ff257230 */ /* 0x100fe40000004100 */
[----:B------:R-:W-:Y:S01]  /*7480*/  FMUL R19, R32, R19 ;  /* 0x0000001320137220 */ /* 0x000fe20000400000 */
[----:B------:R-:W-:Y:S01]  /*7490*/  HADD2.F32 R36, -RZ, R51.H1_H1 ;  /* 0x30000033ff247230 */ /* 0x000fe20000004100 */
        /* <DEDUP_REMOVED lines=22> */
[----:B------:R-:W-:Y:S02]  /*7600*/  UIADD3 UR12, UP0, UPT, UR52, 0x680, URZ ;  /* 0x00000680340c7890 */ /* 0x000fe4000ff1e0ff */
[----:B------:R-:W-:Y:S02]  /*7610*/  UIADD3 UR9, UPT, UPT, UR41, 0x10, URZ ;  /* 0x0000001029097890 */ /* 0x000fe4000fffe0ff */
[----:B------:R-:W-:Y:S02]  /*7620*/  UIADD3 UR8, UPT, UPT, UR48, 0x1200, URZ ;  /* 0x0000120030087890 */ /* 0x000fe4000fffe0ff */
[----:B------:R-:W-:Y:S01]  /*7630*/  UIADD3.X UR13, UPT, UPT, URZ, UR53, URZ, UP0, !UPT ;  /* 0x00000035ff0d7290 */ /* 0x000fe200087fe4ff */
[----:B------:R-:W-:Y:S01]  /*7640*/  UMOV UR10, UR42 ;  /* 0x0000002a000a7c82 */ /* 0x000fe20008000000 */
[----:B------:R-:W-:Y:S01]  /*7650*/  UMOV UR11, UR36 ;  /* 0x00000024000b7c82 */ /* 0x000fe20008000000 */
[----:B------:R-:W-:Y:S02]  /*7660*/  UIADD3 UR5, UPT, UPT, UR41, 0x50, URZ ;  /* 0x0000005029057890 */ /* 0x000fe4000fffe0ff */
[----:B------:R-:W-:Y:S01]  /*7670*/  UIADD3 UR4, UPT, UPT, UR48, 0x1a00, URZ ;  /* 0x00001a0030047890 */ /* 0x000fe2000fffe0ff */
[----:B------:R-:W-:Y:S03]  /*7680*/  UMOV UR6, UR42 ;  /* 0x0000002a00067c82 */ /* 0x000fe60008000000 */
[----:B------:R2:W-:Y:S01]  /*7690*/  UTMASTG.3D [UR8], [UR12] ;  /* 0x000000080c0073b5 */ /* 0x0005e20008010000 */
[----:B------:R-:W-:Y:S04]  /*76a0*/  UMOV UR7, UR36 ;  /* 0x0000002400077c82 */ /* 0x000fe80008000000 */
[----:B------:R2:W-:Y:S01]  /*76b0*/  UTMASTG.3D [UR4], [UR12] ;  /* 0x000000040c0073b5 */ /* 0x0005e20008010000 */
[----:B------:R0:W-:Y:S01]  /*76c0*/  UTMACMDFLUSH ;  /* 0x00000000000079b7 */ /* 0x0001e20000000000 */
[----:B--2---:R-:W-:Y:S04]  /*76d0*/  DEPBAR.LE SB0, 0x1 ;  /* 0x000080400000791a */ /* 0x004fe80000000000 */
.L_x_129:
[----:B------:R-:W-:Y:S05]  /*76e0*/  BSYNC.RECONVERGENT B0 ;  /* 0x0000000000007941 */ /* 0x000fea0003800200 */
.L_x_128:
[----:B------:R-:W-:Y:S01]  /*76f0*/  BAR.SYNC.DEFER_BLOCKING 0x1, 0x80 ;  /* 0x0042000000007b1d */ /* 0x000fe20000010000 */
[----:B------:R-:W-:Y:S04]  /*7700*/  UIADD3 UR40, UPT, UPT, UR51, 0x1, URZ ;  /* 0x0000000133287890 */ /* 0x000fe8000fffe0ff */
[----:B------:R-:W-:Y:S04]  /*7710*/  UISETP.NE.AND UP0, UPT, UR40, 0x4, UPT ;  /* 0x000000042800788c */ /* 0x000fe8000bf05270 */
[----:B------:R-:W-:Y:S01]  /*7720*/  USEL UR40, UR40, URZ, UP0 ;  /* 0x000000ff28287287 */ /* 0x000fe20008000000 */
[----:B------:R2:W-:Y:S01]  /*7730*/  @P6 SYNCS.ARRIVE.TRANS64.RED.A1T0 RZ, [R82+URZ], RZ ;  /* 0x000000ff52ff69a7 */ /* 0x0005e200081004ff */
[----:B------:R-:W-:Y:S01]  /*7740*/  BSSY B1, `(.L_x_130) ;  /* 0x0000013000017945 */ /* 0x000fe20003800000 */
[----:B------:R-:W3:Y:S02]  /*7750*/  @P6 SYNCS.PHASECHK.TRANS64.TRYWAIT P0, [R83+URZ+0x70], R88 ;  /* 0x00007058530065a7 */ /* 0x000ee400080011ff */
[----:B---3--:R-:W-:Y:S01]  /*7760*/  @P6 SEL R39, RZ, 0x1, !P0 ;  /* 0x00000001ff276807 */ /* 0x008fe20004000000 */
[----:B--2---:R-:W-:Y:S06]  /*7770*/  @!P6 BRA `(.L_x_131) ;  /* 0x00000000003ce947 */ /* 0x004fec0003800000 */
[----:B------:R-:W-:Y:S01]  /*7780*/  ISETP.NE.AND P1, PT, R80, RZ, PT ;  /* 0x000000ff5000720c */ /* 0x000fe20003f25270 */
[----:B------:R-:W-:Y:S01]  /*7790*/  BSSY B0, `(.L_x_132) ;  /* 0x0000009000007945 */ /* 0x000fe20003800000 */
[----:B------:R-:W-:Y:S11]  /*77a0*/  ISETP.NE.AND P0, PT, R39, RZ, PT ;  /* 0x000000ff2700720c */ /* 0x000ff60003f05270 */
[----:B------:R-:W-:Y:S05]  /*77b0*/  @P1 IMAD R2, R38, 0x1000, R77 ;  /* 0x0000100026021824 */ /* 0x000fea00078e024d */
[----:B------:R-:W-:Y:S05]  /*77c0*/  @P1 IADD3 R0, PT, PT, R2, UR48, RZ ;  /* 0x0000003002001c10 */ /* 0x000fea000fffe0ff */
[----:B------:R-:W-:Y:S01]  /*77d0*/  @P1 IMAD.IADD R0, R81, 0x1, R0 ;  /* 0x0000000151001824 */ /* 0x000fe200078e0200 */
[----:B------:R-:W-:Y:S06]  /*77e0*/  @P0 BRA `(.L_x_133) ;  /* 0x00000000000c0947 */ /* 0x000fec0003800000 */
[----:B------:R-:W-:Y:S04]  /*77f0*/  SHF.L.U32 R4, R71, 0x1f, RZ ;  /* 0x0000001f47047819 */ /* 0x000fe800000006ff */
[----:B------:R-:W2:Y:S02]  /*7800*/  SYNCS.PHASECHK.TRANS64.TRYWAIT P0, [R83+URZ+0x70], R4 ;  /* 0x00007004530075a7 */ /* 0x000ea400080011ff */
[----:B--2---:R-:W-:Y:S05]  /*7810*/  @!P0 BRA `(.L_x_134) ;  /* 0x0000002000388947 */ /* 0x004fea0003800000 */
.L_x_133:
[----:B------:R-:W-:Y:S05]  /*7820*/  BSYNC B0 ;  /* 0x0000000000007941 */ /* 0x000fea0003800000 */
.L_x_132:
[----:B------:R-:W-:Y:S02]  /*7830*/  ISETP.NE.AND P0, PT, R80, RZ, PT ;  /* 0x000000ff5000720c */ /* 0x000fe40003f05270 */
[----:B------:R-:W-:Y:S11]  /*7840*/  IADD3 R38, PT, PT, R38, 0x1, RZ ;  /* 0x0000000126267810 */ /* 0x000ff60007ffe0ff */
[----:B------:R3:W4:Y:S04]  /*7850*/  @P0 LDS.128 R40, [R2+UR48+0x200] ;  /* 0x0002003002280984 */ /* 0x0007280008000c00 */
[----:B------:R3:W1:Y:S02]  /*7860*/  @P0 LDS.128 R48, [R0+0x200] ;  /* 0x0002000000300984 */ /* 0x0006640000000c00 */
.L_x_131:
[----:B------:R-:W-:Y:S05]  /*7870*/  BSYNC B1 ;  /* 0x0000000000017941 */ /* 0x000fea0003800000 */
.L_x_130:
[----:B------:R-:W-:Y:S05]  /*7880*/  VIADD R3, R34, 0x20 ;  /* 0x0000002022037836 */ /* 0x000fea0000000000 */
[----:B------:R-:W-:Y:S04]  /*7890*/  SHF.R.U32.HI R3, RZ, 0x15, R3 ;  /* 0x00000015ff037819 */ /* 0x000fe80000011603 */
[----:B------:R-:W-:Y:S11]  /*78a0*/  LOP3.LUT P0, RZ, R3, 0x3, R66, 0x48, !PT ;  /* 0x0000000303ff7812 */ /* 0x000ff60007804842 */
[----:B------:R-:W-:Y:S02]  /*78b0*/  @!UPT UIADD3 URZ, UPT, UPT, URZ, URZ, URZ ;  /* 0x000000fffffff290 */ /* 0x000fe4000fffe0ff */
[----:B------:R-:W-:Y:S05]  /*78c0*/  @!P0 BRA `(.L_x_135) ;  /* 0x0000000000408947 */ /* 0x000fea0003800000 */
[----:B------:R-:W5:Y:S01]  /*78d0*/  LDCU.64 UR8, c[0x4][0x70] ;  /* 0x01000e00ff0877ac */ /* 0x000f620008000a00 */
[----:B------:R-:W-:Y:S01]  /*78e0*/  MOV R3, 0x0 ;  /* 0x0000000000037802 */ /* 0x000fe20000000f00 */
[----:B------:R-:W-:Y:S02]  /*78f0*/  HFMA2 R12, -RZ, RZ, 0, 5.9604644775390625e-08 ;  /* 0x00000001ff0c7431 */ /* 0x000fe400000001ff */
[----:B------:R-:W-:Y:S02]  /*7900*/  IMAD.MOV.U32 R8, RZ, RZ, 0x192 ;  /* 0x00000192ff087424 */ /* 0x000fe400078e00ff */
[----:B------:R-:W-:Y:S01]  /*7910*/  IMAD.MOV.U32 R13, RZ, RZ, RZ ;  /* 0x000000ffff0d7224 */ /* 0x000fe200078e00ff */
[----:B------:R-:W4:Y:S01]  /*7920*/  LDCU.64 UR6, c[0x4][0x78] ;  /* 0x01000f00ff0677ac */ /* 0x000f220008000a00 */
[----:B---3--:R-:W3:Y:S01]  /*7930*/  LDC.64 R2, c[0x4][R3] ;  /* 0x0100000003027b82 */ /* 0x008ee20000000a00 */
[----:B------:R-:W1:Y:S01]  /*7940*/  LDCU.64 UR4, c[0x4][0x10] ;  /* 0x01000200ff0477ac */ /* 0x000e620008000a00 */
[----:B-----5:R-:W-:Y:S01]  /*7950*/  MOV R5, UR9 ;  /* 0x0000000900057c02 */ /* 0x020fe20008000f00 */
[----:B--2---:R-:W-:Y:S01]  /*7960*/  IMAD.U32 R4, RZ, RZ, UR8 ;  /* 0x00000008ff047e24 */ /* 0x004fe2000f8e00ff */
[----:B----4-:R-:W-:Y:S01]  /*7970*/  MOV R7, UR7 ;  /* 0x0000000700077c02 */ /* 0x010fe20008000f00 */
[----:B------:R-:W-:Y:S01]  /*7980*/  IMAD.U32 R6, RZ, RZ, UR6 ;  /* 0x00000006ff067e24 */ /* 0x000fe2000f8e00ff */
[----:B-1----:R-:W-:Y:S01]  /*7990*/  MOV R11, UR5 ;  /* 0x00000005000b7c02 */ /* 0x002fe20008000f00 */
[----:B------:R-:W-:Y:S02]  /*79a0*/  IMAD.U32 R10, RZ, RZ, UR4 ;  /* 0x00000004ff0a7e24 */ /* 0x000fe4000f8e00ff */
[----:B------:R-:W-:Y:S07]  /*79b0*/  LEPC R20, `(.L_x_135) ;  /* 0x000000001014794e */ /* 0x000fee0000000000 */
[----:B---3--:R-:W-:Y:S05]  /*79c0*/  CALL.ABS.NOINC R2 ;  /* 0x0000000002007343 */ /* 0x008fea0003c00000 */
.L_x_135:
        /* <DEDUP_REMOVED lines=8> */
[----:B--2---:R-:W-:Y:S01]  /*7a50*/  MOV R83, UR37 ;  /* 0x0000002500537c02 */ /* 0x004fe20008000f00 */
[----:B-1----:R-:W-:Y:S01]  /*7a60*/  HADD2.F32 R37, -RZ, R48.H0_H0 ;  /* 0x20000030ff257230 */ /* 0x002fe20000004100 */
[----:B------:R-:W-:Y:S01]  /*7a70*/  @P6 LEA R82, R82, UR48, 0x3 ;  /* 0x0000003052526c11 */ /* 0x000fe2000f8e18ff */
[----:B------:R-:W-:Y:S01]  /*7a80*/  BSSY.RECONVERGENT B0, `(.L_x_136) ;  /* 0x0000052000007945 */ /* 0x000fe20003800200 */
[----:B------:R-:W-:Y:S02]  /*7a90*/  LEA R88, R38, UR48, 0x3 ;  /* 0x0000003026587c11 */ /* 0x000fe4000f8e18ff */
[----:B------:R-:W-:Y:S01]  /*7aa0*/  @P6 IADD3 R82, PT, PT, R82, 0x90, RZ ;  /* 0x0000009052526810 */ /* 0x000fe20007ffe0ff */
[----:B------:R-:W3:Y:S03]  /*7ab0*/  LDTM.x16 R4, tmem[UR4+0x20] ;  /* 0x00002004000479ee */ /* 0x000ee60008240000 */
[----:B------:R-:W-:Y:S02]  /*7ac0*/  @P6 PRMT R82, R83, 0x654, R82 ;  /* 0x0000065453526816 */ /* 0x000fe40000000052 */
[----:B------:R-:W-:Y:S01]  /*7ad0*/  @P6 SHF.L.U32 R83, R71, 0x1f, RZ ;  /* 0x0000001f47536819 */ /* 0x000fe200000006ff */
[C---:B---3--:R-:W-:Y:S01]  /*7ae0*/  FMUL R0, R32.reuse, R4 ;  /* 0x0000000420007220 */ /* 0x048fe20000400000 */
        /* <DEDUP_REMOVED lines=75> */
.L_x_137:
[----:B------:R-:W-:Y:S05]  /*7fa0*/  BSYNC.RECONVERGENT B0 ;  /* 0x0000000000007941 */ /* 0x000fea0003800200 */
.L_x_136:
        /* <DEDUP_REMOVED lines=19> */
.L_x_141:
[----:B------:R-:W-:Y:S05]  /*80e0*/  BSYNC B0 ;  /* 0x0000000000007941 */ /* 0x000fea0003800000 */
.L_x_140:
[----:B------:R-:W-:Y:S11]  /*80f0*/  ISETP.NE.AND P0, PT, R80, RZ, PT ;  /* 0x000000ff5000720c */ /* 0x000ff60003f05270 */
[----:B------:R-:W-:Y:S02]  /*8100*/  @!UPT UIADD3 URZ, UPT, UPT, URZ, URZ, URZ ;  /* 0x000000fffffff290 */ /* 0x000fe4000fffe0ff */
[----:B------:R3:W4:Y:S04]  /*8110*/  @P0 LDS.128 R40, [R38+UR48+0x200] ;  /* 0x0002003026280984 */ /* 0x0007280008000c00 */
[----:B------:R3:W1:Y:S02]  /*8120*/  @P0 LDS.128 R48, [R81+0x200] ;  /* 0x0002000051300984 */ /* 0x0006640000000c00 */
.L_x_139:
[----:B------:R-:W-:Y:S05]  /*8130*/  BSYNC B1 ;  /* 0x0000000000017941 */ /* 0x000fea0003800000 */
.L_x_138:
        /* <DEDUP_REMOVED lines=11> */
[----:B------:R-:W1:Y:S01]  /*81f0*/  LDC.64 R2, c[0x4][R3] ;  /* 0x0100000003027b82 */ /* 0x000e620000000a00 */
[----:B------:R-:W3:Y:S01]  /*8200*/  LDCU.64 UR4, c[0x4][0x10] ;  /* 0x01000200ff0477ac */ /* 0x000ee20008000a00 */
[----:B--2---:R-:W-:Y:S01]  /*8210*/  MOV R5, UR9 ;  /* 0x0000000900057c02 */ /* 0x004fe20008000f00 */
[----:B------:R-:W-:Y:S01]  /*8220*/  IMAD.U32 R4, RZ, RZ, UR8 ;  /* 0x00000008ff047e24 */ /* 0x000fe2000f8e00ff */
[----:B-----5:R-:W-:Y:S01]  /*8230*/  MOV R7, UR7 ;  /* 0x0000000700077c02 */ /* 0x020fe20008000f00 */
[----:B------:R-:W-:Y:S01]  /*8240*/  IMAD.U32 R6, RZ, RZ, UR6 ;  /* 0x00000006ff067e24 */ /* 0x000fe2000f8e00ff */
[----:B---3--:R-:W-:Y:S01]  /*8250*/  MOV R11, UR5 ;  /* 0x00000005000b7c02 */ /* 0x008fe20008000f00 */
[----:B------:R-:W-:Y:S02]  /*8260*/  IMAD.U32 R10, RZ, RZ, UR4 ;  /* 0x00000004ff0a7e24 */ /* 0x000fe4000f8e00ff */
[----:B------:R-:W-:Y:S07]  /*8270*/  LEPC R20, `(.L_x_143) ;  /* 0x000000001014794e */ /* 0x000fee0000000000 */
[----:B-1--4-:R-:W-:Y:S05]  /*8280*/  CALL.ABS.NOINC R2 ;  /* 0x0000000002007343 */ /* 0x012fea0003c00000 */
.L_x_143:
[----:B------:R-:W-:Y:S01]  /*8290*/  ISETP.NE.AND P0, PT, R72, RZ, PT ;  /* 0x000000ff4800720c */ /* 0x000fe20003f05270 */
[----:B------:R-:W-:Y:S05]  /*82a0*/  WARPSYNC.ALL ;  /* 0x0000000000007948 */ /* 0x000fea0003800000 */
[----:B------:R-:W-:Y:S01]  /*82b0*/  R2UR UR4, R34 ;  /* 0x00000000220472ca */ /* 0x000fe200000e0000 */
[--C-:B----4-:R-:W-:Y:S01]  /*82c0*/  HADD2.F32 R20, -RZ, R40.reuse.H0_H0 ;  /* 0x20000028ff147230 */ /* 0x110fe20000004100 */
[----:B------:R-:W-:Y:S01]  /*82d0*/  IADD3 R74, PT, PT, R74, 0x100, RZ ;  /* 0x000001004a4a7810 */ /* 0x000fe20007ffe0ff */
[----:B------:R-:W-:Y:S01]  /*82e0*/  HADD2.F32 R36, -RZ, R40.H1_H1 ;  /* 0x30000028ff247230 */ /* 0x000fe20000004100 */
[----:B------:R-:W-:Y:S01]  /*82f0*/  BSSY.RECONVERGENT B0, `(.L_x_144) ;  /* 0x0000053000007945 */ /* 0x000fe20003800200 */
[--C-:B------:R-:W-:Y:S01]  /*8300*/  HADD2.F32 R21, -RZ, R41.reuse.H0_H0 ;  /* 0x20000029ff157230 */ /* 0x100fe20000004100 */
[----:B------:R-:W-:Y:S01]  /*8310*/  LOP3.LUT R74, R74, 0xfefffff8, RZ, 0xc0, !PT ;  /* 0xfefffff84a4a7812 */ /* 0x000fe200078ec0ff */
[----:B---3--:R-:W-:Y:S02]  /*8320*/  HADD2.F32 R38, -RZ, R41.H1_H1 ;  /* 0x30000029ff267230 */ /* 0x008fe40000004100 */
[--C-:B------:R-:W-:Y:S02]  /*8330*/  HADD2.F32 R37, -RZ, R42.reuse.H0_H0 ;  /* 0x2000002aff257230 */ /* 0x100fe40000004100 */
[----:B------:R-:W-:Y:S02]  /*8340*/  HADD2.F32 R40, -RZ, R42.H1_H1 ;  /* 0x3000002aff287230 */ /* 0x000fe40000004100 */
[----:B------:R-:W2:Y:S01]  /*8350*/  LDTM.x16 R4, tmem[UR4+0x30] ;  /* 0x00003004000479ee */ /* 0x000ea20008240000 */
[----:B------:R-:W-:Y:S01]  /*8360*/  NOP ;  /* 0x0000000000007918 */ /* 0x000fe20000000000 */
[----:B--2---:R2:W-:Y:S01]  /*8370*/  SYNCS.ARRIVE.TRANS64.RED.A1T0 RZ, [R74+URZ], RZ ;  /* 0x000000ff4aff79a7 */ /* 0x0045e200081004ff */
[--C-:B------:R-:W-:Y:S02]  /*8380*/  HADD2.F32 R39, -RZ, R43.reuse.H0_H0 ;  /* 0x2000002bff277230 */ /* 0x100fe40000004100 */
[----:B------:R-:W-:Y:S02]  /*8390*/  HADD2.F32 R42, -RZ, R43.H1_H1 ;  /* 0x3000002bff2a7230 */ /* 0x000fe40000004100 */
[--C-:B-1----:R-:W-:Y:S02]  /*83a0*/  HADD2.F32 R41, -RZ, R48.reuse.H0_H0 ;  /* 0x20000030ff297230 */ /* 0x102fe40000004100 */
[----:B------:R-:W-:Y:S02]  /*83b0*/  HADD2.F32 R43, -RZ, R48.H1_H1 ;  /* 0x30000030ff2b7230 */ /* 0x000fe40000004100 */
[--C-:B------:R-:W-:Y:S02]  /*83c0*/  HADD2.F32 R44, -RZ, R49.reuse.H0_H0 ;  /* 0x20000031ff2c7230 */ /* 0x100fe40000004100 */
[----:B------:R-:W-:Y:S02]  /*83d0*/  HADD2.F32 R46, -RZ, R49.H1_H1 ;  /* 0x30000031ff2e7230 */ /* 0x000fe40000004100 */
[--C-:B------:R-:W-:Y:S02]  /*83e0*/  HADD2.F32 R45, -RZ, R50.reuse.H0_H0 ;  /* 0x20000032ff2d7230 */ /* 0x100fe40000004100 */
[----:B------:R-:W-:Y:S02]  /*83f0*/  HADD2.F32 R48, -RZ, R50.H1_H1 ;  /* 0x30000032ff307230 */ /* 0x000fe40000004100 */
[--C-:B------:R-:W-:Y:S02]  /*8400*/  HADD2.F32 R47, -RZ, R51.reuse.H0_H0 ;  /* 0x20000033ff2f7230 */ /* 0x100fe40000004100 */
[----:B------:R-:W-:Y:S02]  /*8410*/  HADD2.F32 R50, -RZ, R51.H1_H1 ;  /* 0x30000033ff327230 */ /* 0x000fe40000004100 */
[C---:B------:R-:W-:Y:S01]  /*8420*/  FMUL R4, R32.reuse, R4 ;  /* 0x0000000420047220 */ /* 0x040fe20000400000 */
[C---:B------:R-:W-:Y:S01]  /*8430*/  FMUL R5, R32.reuse, R5 ;  /* 0x0000000520057220 */ /* 0x040fe20000400000 */
[C---:B------:R-:W-:Y:S01]  /*8440*/  FMUL R6, R32.reuse, R6 ;  /* 0x0000000620067220 */ /* 0x040fe20000400000 */
[C---:B------:R-:W-:Y:S01]  /*8450*/  FMUL R7, R32.reuse, R7 ;  /* 0x0000000720077220 */ /* 0x040fe20000400000 */
[C---:B------:R-:W-:Y:S01]  /*8460*/  FFMA R4, R35.reuse, R20, R4 ;  /* 0x0000001423047223 */ /* 0x040fe20000000004 */
        /* <DEDUP_REMOVED lines=21> */
[----:B------:R-:W-:Y:S01]  /*85c0*/  FFMA R15, R35, R46, R15 ;  /* 0x0000002e230f7223 */ /* 0x000fe2000000000f */
        /* <DEDUP_REMOVED lines=20> */
[----:B-1----:R-:W1:Y:S02]  /*8710*/  FENCE.VIEW.ASYNC.S ;  /* 0x00000000000073c6 */ /* 0x002e640000000000 */
[----:B-1----:R-:W-:Y:S06]  /*8720*/  BAR.SYNC.DEFER_BLOCKING 0x1, 0x80 ;  /* 0x0042000000007b1d */ /* 0x002fec0000010000 */
        /* <DEDUP_REMOVED lines=14> */
[----:B-1----:R-:W-:Y:S04]  /*8810*/  DEPBAR.LE SB0, 0x1 ;  /* 0x000080400000791a */ /* 0x002fe80000000000 */
.L_x_145:
[----:B------:R-:W-:Y:S05]  /*8820*/  BSYNC.RECONVERGENT B0 ;  /* 0x0000000000007941 */ /* 0x000fea0003800200 */
.L_x_144:
[----:B------:R-:W-:Y:S01]  /*8830*/  BAR.SYNC.DEFER_BLOCKING 0x1, 0x80 ;  /* 0x0042000000007b1d */ /* 0x000fe20000010000 */
[----:B------:R-:W-:Y:S01]  /*8840*/  UISETP.NE.AND UP0, UPT, UR49, -0x4, UPT ;  /* 0xfffffffc3100788c */ /* 0x000fe2000bf05270 */
[----:B------:R-:W-:Y:S08]  /*8850*/  IADD3 R0, PT, PT, R30, 0x1, RZ ;  /* 0x000000011e007810 */ /* 0x000ff00007ffe0ff */
[----:B------:R-:W-:Y:S05]  /*8860*/  BRA.U !UP0, `(.L_x_146) ;  /* 0x0000000108287547 */ /* 0x000fea000b800000 */
[----:B------:R-:W-:Y:S01]  /*8870*/  ISETP.NE.AND P0, PT, R78, RZ, PT ;  /* 0x000000ff4e00720c */ /* 0x000fe20003f05270 */
[----:B------:R-:W-:Y:S01]  /*8880*/  IMAD.U32 R3, RZ, RZ, UR51 ;  /* 0x00000033ff037e24 */ /* 0x000fe2000f8e00ff */
[----:B------:R-:W-:Y:S01]  /*8890*/  UIADD3 UR51, UPT, UPT, UR51, 0x1, URZ ;  /* 0x0000000133337890 */ /* 0x000fe2000fffe0ff */
[----:B------:R-:W-:Y:S03]  /*88a0*/  IMAD.U32 R2, RZ, RZ, UR37 ;  /* 0x00000025ff027e24 */ /* 0x000fe6000f8e00ff */
[----:B------:R-:W-:Y:S04]  /*88b0*/  UISETP.NE.AND UP0, UPT, UR51, 0x4, UPT ;  /* 0x000000043300788c */ /* 0x000fe8000bf05270 */
[----:B------:R-:W-:Y:S03]  /*88c0*/  USEL UR51, UR51, URZ, UP0 ;  /* 0x000000ff33337287 */ /* 0x000fe60008000000 */
[----:B------:R-:W-:Y:S05]  /*88d0*/  @P0 LEA R3, R3, UR48, 0x3 ;  /* 0x0000003003030c11 */ /* 0x000fea000f8e18ff */
[----:B------:R-:W-:Y:S05]  /*88e0*/  @P0 VIADD R3, R3, 0x90 ;  /* 0x0000009003030836 */ /* 0x000fea0000000000 */
[----:B------:R-:W-:Y:S04]  /*88f0*/  @P0 PRMT R2, R2, 0x654, R3 ;  /* 0x0000065402020816 */ /* 0x000fe80000000003 */
[----:B------:R1:W-:Y:S03]  /*8900*/  @P0 SYNCS.ARRIVE.TRANS64.RED.A1T0 RZ, [R2+URZ], RZ ;  /* 0x000000ff02ff09a7 */ /* 0x0003e600081004ff */
.L_x_146:
[----:B------:R-:W-:Y:S01]  /*8910*/  ISETP.NE.AND P2, PT, R73, RZ, PT ;  /* 0x000000ff4900720c */ /* 0x000fe20003f45270 */
[----:B------:R-:W-:Y:S01]  /*8920*/  UIADD3 UR49, UPT, UPT, UR49, 0x4, URZ ;  /* 0x0000000431317890 */ /* 0x000fe2000fffe0ff */
[----:B------:R-:W-:Y:S01]  /*8930*/  ISETP.NE.AND P0, PT, R76, 0x2, PT ;  /* 0x000000024c00780c */ /* 0x000fe20003f05270 */
[----:B------:R-:W-:Y:S01]  /*8940*/  IMAD.IADD R20, R29, 0x1, R58 ;  /* 0x000000011d147824 */ /* 0x000fe200078e023a */
[----:B------:R-:W-:Y:S01]  /*8950*/  ISETP.NE.AND P1, PT, R0, 0x4, PT ;  /* 0x000000040000780c */ /* 0x000fe20003f25270 */
[----:B------:R-:W-:Y:S01]  /*8960*/  IMAD.IADD R21, R31, 0x1, R60 ;  /* 0x000000011f157824 */ /* 0x000fe200078e023c */
[----:B-1----:R-:W-:Y:S02]  /*8970*/  SEL R2, RZ, 0x1, P0 ;  /* 0x00000001ff027807 */ /* 0x002fe40000000000 */
[----:B------:R-:W-:Y:S02]  /*8980*/  SEL R3, RZ, 0x1, P1 ;  /* 0x00000001ff037807 */ /* 0x000fe40000800000 */
[----:B------:R-:W-:Y:S02]  /*8990*/  LOP3.LUT R69, R69, R2, RZ, 0x3c, !PT ;  /* 0x0000000245457212 */ /* 0x000fe400078e3cff */
[----:B------:R-:W-:Y:S02]  /*89a0*/  LOP3.LUT R70, R70, R3, RZ, 0x3c, !PT ;  /* 0x0000000346467212 */ /* 0x000fe400078e3cff */
[----:B------:R-:W-:Y:S02]  /*89b0*/  @P2 R2UR UR36, R68 ;  /* 0x00000000442422ca */ /* 0x000fe400000e0000 */
[----:B------:R-:W-:Y:S02]  /*89c0*/  SEL R76, R76, RZ, P0 ;  /* 0x000000ff4c4c7207 */ /* 0x000fe40000000000 */
[----:B------:R-:W-:Y:S01]  /*89d0*/  SEL R30, R0, RZ, P1 ;  /* 0x000000ff001e7207 */ /* 0x000fe20000800000 */
[----:B------:R-:W-:Y:S10]  /*89e0*/  @P2 BRA `(.L_x_147) ;  /* 0xffffffcc00d42947 */ /* 0x000ff4000383ffff */
[----:B------:R-:W-:-:S09]  /*89f0*/  UISETP.NE.AND UP0, UPT, UR50, URZ, UPT ;  /* 0x000000ff3200728c */ /* 0x000fd2000bf05270 */
[----:B------:R-:W-:Y:S05]  /*8a00*/  BRA.U !UP0, `(.L_x_148) ;  /* 0x0000000108487547 */ /* 0x000fea000b800000 */
[----:B------:R-:W1:Y:S02]  /*8a10*/  LDCU.64 UR4, c[0x0][0x890] ;  /* 0x00011200ff0477ac */ /* 0x000e640008000a00 */
[----:B-1----:R-:W-:-:S04]  /*8a20*/  UISETP.NE.U32.AND UP0, UPT, UR4, URZ, UPT ;  /* 0x000000ff0400728c */ /* 0x002fc8000bf05070 */
[----:B------:R-:W-:-:S09]  /*8a30*/  UISETP.NE.AND.EX UP0, UPT, UR5, URZ, UPT, UP0 ;  /* 0x000000ff0500728c */ /* 0x000fd2000bf05300 */
[----:B------:R-:W-:Y:S05]  /*8a40*/  BRA.U UP0, `(.L_x_149) ;  /* 0x00000001000c7547 */ /* 0x000fea000b800000 */
[----:B------:R-:W-:-:S13]  /*8a50*/  FSETP.NEU.AND P0, PT, R35, RZ, PT ;  /* 0x000000ff2300720b */ /* 0x000fda0003f0d000 */
[----:B------:R-:W-:Y:S05]  /*8a60*/  @!P0 EXIT ;  /* 0x000000000000894d */ /* 0x000fea0003800000 */
[----:B------:R-:W-:Y:S05]  /*8a70*/  BRA `(.L_x_148) ;  /* 0x00000000002c7947 */ /* 0x000fea0003800000 */
.L_x_149:
[----:B------:R-:W-:Y:S01]  /*8a80*/  ISETP.NE.AND P0, PT, R75, RZ, PT ;  /* 0x000000ff4b00720c */ /* 0x000fe20003f05270 */
[----:B------:R-:W-:-:S12]  /*8a90*/  BSSY.RECONVERGENT B0, `(.L_x_148) ;  /* 0x0000009000007945 */ /* 0x000fd80003800200 */
[----:B------:R-:W-:Y:S05]  /*8aa0*/  @P0 BRA `(.L_x_150) ;  /* 0x0000000000140947 */ /* 0x000fea0003800000 */
[----:B------:R-:W1:Y:S02]  /*8ab0*/  LDCU.64 UR4, c[0x0][0x888] ;  /* 0x00011100ff0477ac */ /* 0x000e640008000a00 */
[----:B-1----:R-:W-:-:S04]  /*8ac0*/  ISETP.NE.U32.AND P0, PT, RZ, UR4, PT ;  /* 0x00000004ff007c0c */ /* 0x002fc8000bf05070 */
[----:B------:R-:W-:-:S13]  /*8ad0*/  ISETP.NE.AND.EX P0, PT, RZ, UR5, PT, P0 ;  /* 0x00000005ff007c0c */ /* 0x000fda000bf05300 */
[----:B------:R-:W-:Y:S05]  /*8ae0*/  @!P0 EXIT ;  /* 0x000000000000894d */ /* 0x000fea0003800000 */
[----:B------:R-:W-:Y:S05]  /*8af0*/  BRA `(.L_x_151) ;  /* 0x0000000000087947 */ /* 0x000fea0003800000 */
.L_x_150:
[----:B------:R-:W-:-:S13]  /*8b00*/  FSETP.NEU.AND P0, PT, R35, RZ, PT ;  /* 0x000000ff2300720b */ /* 0x000fda0003f0d000 */
[----:B------:R-:W-:Y:S05]  /*8b10*/  @!P0 EXIT ;  /* 0x000000000000894d */ /* 0x000fea0003800000 */
.L_x_151:
[----:B------:R-:W-:Y:S05]  /*8b20*/  BSYNC.RECONVERGENT B0 ;  /* 0x0000000000007941 */ /* 0x000fea0003800200 */
.L_x_148:
[----:B------:R-:W-:Y:S01]  /*8b30*/  ULEA UR4, UR51, UR48, 0x3 ;  /* 0x0000003033047291 */ /* 0x000fe2000f8e18ff */
[----:B------:R-:W-:-:S04]  /*8b40*/  DEPBAR.LE SB0, 0x0 ;  /* 0x000080000000791a */ /* 0x000fc80000000000 */
[----:B------:R-:W-:-:S04]  /*8b50*/  UIADD3 UR4, UPT, UPT, UR4, 0x90, URZ ;  /* 0x0000009004047890 */ /* 0x000fc8000fffe0ff */
[----:B------:R-:W-:-:S09]  /*8b60*/  UPRMT UR4, UR37, 0x654, UR4 ;  /* 0x0000065425047896 */ /* 0x000fd20008000004 */
[----:B------:R-:W-:Y:S01]  /*8b70*/  SYNCS.ARRIVE.TRANS64.RED.A1T0 RZ, [UR4], RZ ;  /* 0x000000ffffff79a7 */ /* 0x000fe20008100404 */
[----:B------:R-:W-:Y:S05]  /*8b80*/  EXIT ;  /* 0x000000000000794d */ /* 0x000fea0003800000 */
.L_x_24:
[----:B--2---:R2:W4:Y:S02]  /*8b90*/  SYNCS.PHASECHK.TRANS64.TRYWAIT P0, [R3+URZ+0x130], R2 ;  /* 0x00013002030075a7 */ /* 0x00452400080011ff */
[----:B----4-:R-:W-:Y:S05]  /*8ba0*/  @!P0 NANOSLEEP.SYNCS 0x989680 ;  /* 0x009896800000895d */ /* 0x010fea0003900000 */
[----:B------:R-:W4:Y:S02]  /*8bb0*/  @!P0 SYNCS.PHASECHK.TRANS64 P0, [R3+URZ+0x130], R2 ;  /* 0x00013002030085a7 */ /* 0x000f2400080010ff */
[----:B----4-:R-:W-:Y:S05]  /*8bc0*/  @!P0 BRA `(.L_x_24) ;  /* 0xfffffffc00f08947 */ /* 0x010fea000383ffff */
[----:B------:R-:W-:Y:S05]  /*8bd0*/  BRA `(.L_x_152) ;  /* 0xffffff8c00687947 */ /* 0x000fea000383ffff */
.L_x_27:
[----:B-1----:R-:W-:-:S07]  /*8be0*/  MOV R2, UR33 ;  /* 0x0000002100027c02 */ /* 0x002fce0008000f00 */
.L_x_153:
[----:B-1----:R1:W2:Y:S02]  /*8bf0*/  SYNCS.PHASECHK.TRANS64.TRYWAIT P0, [R2+URZ+0x38], R5 ;  /* 0x00003805020075a7 */ /* 0x0022a400080011ff */
[----:B--2---:R-:W-:Y:S05]  /*8c00*/  @!P0 NANOSLEEP.SYNCS 0x989680 ;  /* 0x009896800000895d */ /* 0x004fea0003900000 */
[----:B------:R-:W2:Y:S02]  /*8c10*/  @!P0 SYNCS.PHASECHK.TRANS64 P0, [R2+URZ+0x38], R5 ;  /* 0x00003805020085a7 */ /* 0x000ea400080010ff */
[----:B--2---:R-:W-:Y:S05]  /*8c20*/  @!P0 BRA `(.L_x_153) ;  /* 0xfffffffc00f08947 */ /* 0x004fea000383ffff */
[----:B------:R-:W-:Y:S05]  /*8c30*/  BRA `(.L_x_26) ;  /* 0xffffff8c00d07947 */ /* 0x000fea000383ffff */
.L_x_34:
[----:B-1----:R-:W-:-:S07]  /*8c40*/  MOV R2, UR17 ;  /* 0x0000001100027c02 */ /* 0x002fce0008000f00 */
.L_x_154:
[----:B-1----:R1:W2:Y:S02]  /*8c50*/  SYNCS.PHASECHK.TRANS64.TRYWAIT P0, [R2+URZ+0x38], R5 ;  /* 0x00003805020075a7 */ /* 0x0022a400080011ff */
[----:B--2---:R-:W-:Y:S05]  /*8c60*/  @!P0 NANOSLEEP.SYNCS 0x989680 ;  /* 0x009896800000895d */ /* 0x004fea0003900000 */
[----:B------:R-:W2:Y:S02]  /*8c70*/  @!P0 SYNCS.PHASECHK.TRANS64 P0, [R2+URZ+0x38], R5 ;  /* 0x00003805020085a7 */ /* 0x000ea400080010ff */
[----:B--2---:R-:W-:Y:S05]  /*8c80*/  @!P0 BRA `(.L_x_154) ;  /* 0xfffffffc00f08947 */ /* 0x004fea000383ffff */
[----:B------:R-:W-:Y:S05]  /*8c90*/  BRA `(.L_x_33) ;  /* 0xffffff9000947947 */ /* 0x000fea000383ffff */
.L_x_39:
[----:B-1----:R1:W2:Y:S02]  /*8ca0*/  SYNCS.PHASECHK.TRANS64.TRYWAIT P0, [R2+URZ+0xc0], R3 ;  /* 0x0000c003020075a7 */ /* 0x0022a400080011ff */
[----:B--2---:R-:W-:Y:S05]  /*8cb0*/  @!P0 NANOSLEEP.SYNCS 0x989680 ;  /* 0x009896800000895d */ /* 0x004fea0003900000 */
[----:B------:R-:W2:Y:S02]  /*8cc0*/  @!P0 SYNCS.PHASECHK.TRANS64 P0, [R2+URZ+0xc0], R3 ;  /* 0x0000c003020085a7 */ /* 0x000ea400080010ff */
[----:B--2---:R-:W-:Y:S05]  /*8cd0*/  @!P0 BRA `(.L_x_39) ;  /* 0xfffffffc00f08947 */ /* 0x004fea000383ffff */
[----:B------:R-:W-:Y:S05]  /*8ce0*/  BRA `(.L_x_155) ;  /* 0xffffff9400407947 */ /* 0x000fea000383ffff */
.L_x_43:
[----:B---3--:R-:W-:-:S07]  /*8cf0*/  MOV R0, UR4 ;  /* 0x0000000400007c02 */ /* 0x008fce0008000f00 */
.L_x_156:
[----:B-1----:R1:W2:Y:S02]  /*8d00*/  SYNCS.PHASECHK.TRANS64.TRYWAIT P0, [R0+URZ], R3 ;  /* 0x00000003000075a7 */ /* 0x0022a400080011ff */
[----:B--2---:R-:W-:Y:S05]  /*8d10*/  @!P0 NANOSLEEP.SYNCS 0x989680 ;  /* 0x009896800000895d */ /* 0x004fea0003900000 */
[----:B------:R-:W2:Y:S02]  /*8d20*/  @!P0 SYNCS.PHASECHK.TRANS64 P0, [R0+URZ], R3 ;  /* 0x00000003000085a7 */ /* 0x000ea400080010ff */
[----:B--2---:R-:W-:Y:S05]  /*8d30*/  @!P0 BRA `(.L_x_156) ;  /* 0xfffffffc00f08947 */ /* 0x004fea000383ffff */
[----:B------:R-:W-:Y:S05]  /*8d40*/  BRA `(.L_x_157) ;  /* 0xffffff9800b07947 */ /* 0x000fea000383ffff */
.L_x_44:
[----:B---3--:R-:W-:-:S07]  /*8d50*/  MOV R0, UR4 ;  /* 0x0000000400007c02 */ /* 0x008fce0008000f00 */
.L_x_158:
[----:B-1----:R1:W2:Y:S02]  /*8d60*/  SYNCS.PHASECHK.TRANS64.TRYWAIT P0, [R0+URZ], R3 ;  /* 0x00000003000075a7 */ /* 0x0022a400080011ff */
[----:B--2---:R-:W-:Y:S05]  /*8d70*/  @!P0 NANOSLEEP.SYNCS 0x989680 ;  /* 0x009896800000895d */ /* 0x004fea0003900000 */
[----:B------:R-:W2:Y:S02]  /*8d80*/  @!P0 SYNCS.PHASECHK.TRANS64 P0, [R0+URZ], R3 ;  /* 0x00000003000085a7 */ /* 0x000ea400080010ff */
[----:B--2---:R-:W-:Y:S05]  /*8d90*/  @!P0 BRA `(.L_x_158) ;  /* 0xfffffffc00f08947 */ /* 0x004fea000383ffff */
[----:B------:R-:W-:Y:S05]  /*8da0*/  BRA `(.L_x_159) ;  /* 0xffffff9800bc7947 */ /* 0x000fea000383ffff */
.L_x_45:
[----:B---3--:R-:W-:-:S07]  /*8db0*/  MOV R0, UR4 ;  /* 0x0000000400007c02 */ /* 0x008fce0008000f00 */
.L_x_160:
[----:B-1----:R1:W2:Y:S02]  /*8dc0*/  SYNCS.PHASECHK.TRANS64.TRYWAIT P0, [R0+URZ], R3 ;  /* 0x00000003000075a7 */ /* 0x0022a400080011ff */
[----:B--2---:R-:W-:Y:S05]  /*8dd0*/  @!P0 NANOSLEEP.SYNCS 0x989680 ;  /* 0x009896800000895d */ /* 0x004fea0003900000 */
[----:B------:R-:W2:Y:S02]  /*8de0*/  @!P0 SYNCS.PHASECHK.TRANS64 P0, [R0+URZ], R3 ;  /* 0x00000003000085a7 */ /* 0x000ea400080010ff */
[----:B--2---:R-:W-:Y:S05]  /*8df0*/  @!P0 BRA `(.L_x_160) ;  /* 0xfffffffc00f08947 */ /* 0x004fea000383ffff */
[----:B------:R-:W-:Y:S05]  /*8e00*/  BRA `(.L_x_161) ;  /* 0xffffff9800c87947 */ /* 0x000fea000383ffff */
.L_x_46:
[----:B---3--:R-:W-:-:S07]  /*8e10*/  MOV R0, UR4 ;  /* 0x0000000400007c02 */ /* 0x008fce0008000f00 */
.L_x_162:
[----:B-1----:R1:W2:Y:S02]  /*8e20*/  SYNCS.PHASECHK.TRANS64.TRYWAIT P0, [R0+URZ], R3 ;  /* 0x00000003000075a7 */ /* 0x0022a400080011ff */
[----:B--2---:R-:W-:Y:S05]  /*8e30*/  @!P0 NANOSLEEP.SYNCS 0x989680 ;  /* 0x009896800000895d */ /* 0x004fea0003900000 */
[----:B------:R-:W2:Y:S02]  /*8e40*/  @!P0 SYNCS.PHASECHK.TRANS64 P0, [R0+URZ], R3 ;  /* 0x00000003000085a7 */ /* 0x000ea400080010ff */
[----:B--2---:R-:W-:Y:S05]  /*8e50*/  @!P0 BRA `(.L_x_162) ;  /* 0xfffffffc00f08947 */ /* 0x004fea000383ffff */
[----:B------:R-:W-:Y:S05]  /*8e60*/  BRA `(.L_x_163) ;  /* 0xffffff9800d47947 */ /* 0x000fea000383ffff */
.L_x_47:
[----:B---3--:R-:W-:-:S07]  /*8e70*/  MOV R0, UR4 ;  /* 0x0000000400007c02 */ /* 0x008fce0008000f00 */
.L_x_164:
[----:B-1----:R1:W2:Y:S02]  /*8e80*/  SYNCS.PHASECHK.TRANS64.TRYWAIT P0, [R0+URZ], R3 ;  /* 0x00000003000075a7 */ /* 0x0022a400080011ff */
[----:B--2---:R-:W-:Y:S05]  /*8e90*/  @!P0 NANOSLEEP.SYNCS 0x989680 ;  /* 0x009896800000895d */ /* 0x004fea0003900000 */
[----:B------:R-:W2:Y:S02]  /*8ea0*/  @!P0 SYNCS.PHASECHK.TRANS64 P0, [R0+URZ], R3 ;  /* 0x00000003000085a7 */ /* 0x000ea400080010ff */
[----:B--2---:R-:W-:Y:S05]  /*8eb0*/  @!P0 BRA `(.L_x_164) ;  /* 0xfffffffc00f08947 */ /* 0x004fea000383ffff */
[----:B------:R-:W-:Y:S05]  /*8ec0*/  BRA `(.L_x_165) ;  /* 0xffffff9800e07947 */ /* 0x000fea000383ffff */
.L_x_48:
[----:B---3--:R-:W-:-:S07]  /*8ed0*/  MOV R0, UR4 ;  /* 0x0000000400007c02 */ /* 0x008fce0008000f00 */
.L_x_166:
[----:B-1----:R1:W2:Y:S02]  /*8ee0*/  SYNCS.PHASECHK.TRANS64.TRYWAIT P0, [R0+URZ], R3 ;  /* 0x00000003000075a7 */ /* 0x0022a400080011ff */
[----:B--2---:R-:W-:Y:S05]  /*8ef0*/  @!P0 NANOSLEEP.SYNCS 0x989680 ;  /* 0x009896800000895d */ /* 0x004fea0003900000 */
[----:B------:R-:W2:Y:S02]  /*8f00*/  @!P0 SYNCS.PHASECHK.TRANS64 P0, [R0+URZ], R3 ;  /* 0x00000003000085a7 */ /* 0x000ea400080010ff */
[----:B--2---:R-:W-:Y:S05]  /*8f10*/  @!P0 BRA `(.L_x_166) ;  /* 0xfffffffc00f08947 */ /* 0x004fea000383ffff */
[----:B------:R-:W-:Y:S05]  /*8f20*/  BRA `(.L_x_167) ;  /* 0xffffff9800ec7947 */ /* 0x000fea000383ffff */
.L_x_51:
[----:B-1----:R1:W2:Y:S02]  /*8f30*/  SYNCS.PHASECHK.TRANS64.TRYWAIT P0, [R0+URZ+0x120], R5 ;  /* 0x00012005000075a7 */ /* 0x0022a400080011ff */
[----:B--2---:R-:W-:Y:S05]  /*8f40*/  @!P0 NANOSLEEP.SYNCS 0x989680 ;  /* 0x009896800000895d */ /* 0x004fea0003900000 */
[----:B------:R-:W2:Y:S02]  /*8f50*/  @!P0 SYNCS.PHASECHK.TRANS64 P0, [R0+URZ+0x120], R5 ;  /* 0x00012005000085a7 */ /* 0x000ea400080010ff */
[----:B--2---:R-:W-:Y:S05]  /*8f60*/  @!P0 BRA `(.L_x_51) ;  /* 0xfffffffc00f08947 */ /* 0x004fea000383ffff */
[----:B------:R-:W-:Y:S05]  /*8f70*/  BRA `(.L_x_168) ;  /* 0xffffff9c004c7947 */ /* 0x000fea000383ffff */
.L_x_52:
[----:B------:R-:W-:-:S07]  /*8f80*/  MOV R0, UR5 ;  /* 0x0000000500007c02 */ /* 0x000fce0008000f00 */
.L_x_169:
[----:B-1----:R1:W2:Y:S02]  /*8f90*/  SYNCS.PHASECHK.TRANS64.TRYWAIT P0, [R0+URZ+0xd0], R7 ;  /* 0x0000d007000075a7 */ /* 0x0022a400080011ff */
[----:B--2---:R-:W-:Y:S05]  /*8fa0*/  @!P0 NANOSLEEP.SYNCS 0x989680 ;  /* 0x009896800000895d */ /* 0x004fea0003900000 */
[----:B------:R-:W2:Y:S02]  /*8fb0*/  @!P0 SYNCS.PHASECHK.TRANS64 P0, [R0+URZ+0xd0], R7 ;  /* 0x0000d007000085a7 */ /* 0x000ea400080010ff */
[----:B--2---:R-:W-:Y:S05]  /*8fc0*/  @!P0 BRA `(.L_x_169) ;  /* 0xfffffffc00f08947 */ /* 0x004fea000383ffff */
[----:B------:R-:W-:Y:S05]  /*8fd0*/  BRA `(.L_x_170) ;  /* 0xffffff9c005c7947 */ /* 0x000fea000383ffff */
.L_x_53:
[----:B-1----:R1:W2:Y:S02]  /*8fe0*/  SYNCS.PHASECHK.TRANS64.TRYWAIT P1, [R0+URZ+0xc0], R5 ;  /* 0x0000c005000075a7 */ /* 0x0022a400080211ff */
[----:B--2---:R-:W-:Y:S05]  /*8ff0*/  @!P1 NANOSLEEP.SYNCS 0x989680 ;  /* 0x009896800000995d */ /* 0x004fea0003900000 */
[----:B------:R-:W2:Y:S02]  /*9000*/  @!P1 SYNCS.PHASECHK.TRANS64 P1, [R0+URZ+0xc0], R5 ;  /* 0x0000c005000095a7 */ /* 0x000ea400080210ff */
[----:B--2---:R-:W-:Y:S05]  /*9010*/  @!P1 BRA `(.L_x_53) ;  /* 0xfffffffc00f09947 */ /* 0x004fea000383ffff */
[----:B------:R-:W-:Y:S05]  /*9020*/  BRA `(.L_x_171) ;  /* 0xffffff9c008c7947 */ /* 0x000fea000383ffff */
.L_x_56:
[----:B------:R-:W-:-:S07]  /*9030*/  MOV R0, UR5 ;  /* 0x0000000500007c02 */ /* 0x000fce0008000f00 */
.L_x_172:
[----:B-1----:R1:W2:Y:S02]  /*9040*/  SYNCS.PHASECHK.TRANS64.TRYWAIT P0, [R0+URZ+0xd0], R3 ;  /* 0x0000d003000075a7 */ /* 0x0022a400080011ff */
[----:B--2---:R-:W-:Y:S05]  /*9050*/  @!P0 NANOSLEEP.SYNCS 0x989680 ;  /* 0x009896800000895d */ /* 0x004fea0003900000 */
[----:B------:R-:W2:Y:S02]  /*9060*/  @!P0 SYNCS.PHASECHK.TRANS64 P0, [R0+URZ+0xd0], R3 ;  /* 0x0000d003000085a7 */ /* 0x000ea400080010ff */
[----:B--2---:R-:W-:Y:S05]  /*9070*/  @!P0 BRA `(.L_x_172) ;  /* 0xfffffffc00f08947 */ /* 0x004fea000383ffff */
[----:B------:R-:W-:Y:S05]  /*9080*/  BRA `(.L_x_55) ;  /* 0xffffff9c00e07947 */ /* 0x000fea000383ffff */
.L_x_65:
[----:B-1----:R-:W-:-:S04]  /*9090*/  MOV R4, UR4 ;  /* 0x0000000400047c02 */ /* 0x002fc80008000f00 */
[----:B------:R1:W2:Y:S03]  /*90a0*/  SYNCS.PHASECHK.TRANS64.TRYWAIT P0, [R4+URZ+0x8], R5 ;  /* 0x00000805040075a7 */ /* 0x0002a600080011ff */
[----:B--2---:R-:W-:Y:S05]  /*90b0*/  @!P0 NANOSLEEP.SYNCS 0x989680 ;  /* 0x009896800000895d */ /* 0x004fea0003900000 */
[----:B------:R-:W2:Y:S02]  /*90c0*/  @!P0 SYNCS.PHASECHK.TRANS64 P0, [R4+URZ+0x8], R5 ;  /* 0x00000805040085a7 */ /* 0x000ea400080010ff */
[----:B--2---:R-:W-:Y:S05]  /*90d0*/  @!P0 BRA `(.L_x_65) ;  /* 0xfffffffc00ec8947 */ /* 0x004fea000383ffff */
[----:B------:R-:W-:Y:S05]  /*90e0*/  BRA `(.L_x_64) ;  /* 0xffffffa000947947 */ /* 0x000fea000383ffff */
.L_x_67:
[----:B------:R-:W-:Y:S01]  /*90f0*/  BSSY B0, `(.L_x_173) ;  /* 0x0000006000007945 */ /* 0x000fe20003800000 */
[----:B------:R-:W-:-:S07]  /*9100*/  MOV R15, 0xffffffff ;  /* 0xffffffff000f7802 */ /* 0x000fce0000000f00 */
[----:B-1---5:R-:W-:Y:S05]  /*9110*/  WARPSYNC.COLLECTIVE R15, `(.L_x_174) ;  /* 0x000000000f0c7348 */ /* 0x022fea0003c00000 */
[----:B------:R-:W-:Y:S02]  /*9120*/  ELECT P6, UR79, PT ;  /* 0x00000000004f782f */ /* 0x000fe400038c0000 */
[----:B------:R-:W-:Y:S01]  /*9130*/  MOV R14, UR79 ;  /* 0x0000004f000e7c02 */ /* 0x000fe20008000f00 */
[----:B-1---5:R-:W-:Y:S10]  /*9140*/  ENDCOLLECTIVE ;  /* 0x000000000000791b */ /* 0x022ff40003800000 */
.L_x_174:
[----:B------:R-:W-:Y:S05]  /*9150*/  BSYNC B0 ;  /* 0x0000000000007941 */ /* 0x000fea0003800000 */
.L_x_173:
[----:B------:R-:W-:Y:S05]  /*9160*/  BRA `(.L_x_175) ;  /* 0xffffffa000c47947 */ /* 0x000fea000383ffff */
.L_x_69:
[----:B-1----:R-:W-:-:S04]  /*9170*/  MOV R2, UR4 ;  /* 0x0000000400027c02 */ /* 0x002fc80008000f00 */
[----:B------:R1:W2:Y:S03]  /*9180*/  SYNCS.PHASECHK.TRANS64.TRYWAIT P0, [R2+URZ+0x8], R3 ;  /* 0x00000803020075a7 */ /* 0x0002a600080011ff */
[----:B--2---:R-:W-:Y:S05]  /*9190*/  @!P0 NANOSLEEP.SYNCS 0x989680 ;  /* 0x009896800000895d */ /* 0x004fea0003900000 */
[----:B------:R-:W2:Y:S02]  /*91a0*/  @!P0 SYNCS.PHASECHK.TRANS64 P0, [R2+URZ+0x8], R3 ;  /* 0x00000803020085a7 */ /* 0x000ea400080010ff */
[----:B--2---:R-:W-:Y:S05]  /*91b0*/  @!P0 BRA `(.L_x_69) ;  /* 0xfffffffc00ec8947 */ /* 0x004fea000383ffff */
[----:B------:R-:W-:Y:S05]  /*91c0*/  BRA `(.L_x_68) ;  /* 0xffffffa000c87947 */ /* 0x000fea000383ffff */
.L_x_70:
[----:B-1----:R1:W2:Y:S02]  /*91d0*/  SYNCS.PHASECHK.TRANS64.TRYWAIT P0, [R0+URZ+0xc0], R5 ;  /* 0x0000c005000075a7 */ /* 0x0022a400080011ff */
[----:B--2---:R-:W-:Y:S05]  /*91e0*/  @!P0 NANOSLEEP.SYNCS 0x989680 ;  /* 0x009896800000895d */ /* 0x004fea0003900000 */
[----:B------:R-:W2:Y:S02]  /*91f0*/  @!P0 SYNCS.PHASECHK.TRANS64 P0, [R0+URZ+0xc0], R5 ;  /* 0x0000c005000085a7 */ /* 0x000ea400080010ff */
[----:B--2---:R-:W-:Y:S05]  /*9200*/  @!P0 BRA `(.L_x_70) ;  /* 0xfffffffc00f08947 */ /* 0x004fea000383ffff */
[----:B------:R-:W-:Y:S05]  /*9210*/  BRA `(.L_x_176) ;  /* 0xffffffa400b07947 */ /* 0x000fea000383ffff */
.L_x_72:
[----:B------:R-:W-:-:S07]  /*9220*/  MOV R0, UR7 ;  /* 0x0000000700007c02 */ /* 0x000fce0008000f00 */
.L_x_177:
[----:B-1----:R1:W2:Y:S02]  /*9230*/  SYNCS.PHASECHK.TRANS64.TRYWAIT P0, [R0+URZ+0x100], R5 ;  /* 0x00010005000075a7 */ /* 0x0022a400080011ff */
[----:B--2---:R-:W-:Y:S05]  /*9240*/  @!P0 NANOSLEEP.SYNCS 0x989680 ;  /* 0x009896800000895d */ /* 0x004fea0003900000 */
[----:B------:R-:W2:Y:S02]  /*9250*/  @!P0 SYNCS.PHASECHK.TRANS64 P0, [R0+URZ+0x100], R5 ;  /* 0x00010005000085a7 */ /* 0x000ea400080010ff */
[----:B--2---:R-:W-:Y:S05]  /*9260*/  @!P0 BRA `(.L_x_177) ;  /* 0xfffffffc00f08947 */ /* 0x004fea000383ffff */
[----:B------:R-:W-:Y:S05]  /*9270*/  BRA `(.L_x_178) ;  /* 0xffffffa400fc7947 */ /* 0x000fea000383ffff */
.L_x_75:
[----:B------:R-:W-:Y:S07]  /*9280*/  MOV R0, UR6 ;  /* 0x0000000600007c02 */ /* 0x000fee0008000f00 */
.L_x_179:
[----:B-1----:R1:W2:Y:S02]  /*9290*/  SYNCS.PHASECHK.TRANS64.TRYWAIT P0, [R0+URZ], R5 ;  /* 0x00000005000075a7 */ /* 0x0022a400080011ff */
[----:B--2---:R-:W-:Y:S05]  /*92a0*/  @!P0 NANOSLEEP.SYNCS 0x989680 ;  /* 0x009896800000895d */ /* 0x004fea0003900000 */
[----:B------:R-:W2:Y:S02]  /*92b0*/  @!P0 SYNCS.PHASECHK.TRANS64 P0, [R0+URZ], R5 ;  /* 0x00000005000085a7 */ /* 0x000ea400080010ff */
[----:B--2---:R-:W-:Y:S05]  /*92c0*/  @!P0 BRA `(.L_x_179) ;  /* 0xfffffffc00f08947 */ /* 0x004fea000383ffff */
[----:B------:R-:W-:Y:S05]  /*92d0*/  BRA `(.L_x_74) ;  /* 0xffffffa800107947 */ /* 0x000fea000383ffff */
.L_x_79:
[----:B-1----:R-:W-:-:S07]  /*92e0*/  MOV R0, UR7 ;  /* 0x0000000700007c02 */ /* 0x002fce0008000f00 */
.L_x_180:
[----:B-1----:R1:W2:Y:S02]  /*92f0*/  SYNCS.PHASECHK.TRANS64.TRYWAIT P0, [R0+URZ], R3 ;  /* 0x00000003000075a7 */ /* 0x0022a400080011ff */
[----:B--2---:R-:W-:Y:S05]  /*9300*/  @!P0 NANOSLEEP.SYNCS 0x989680 ;  /* 0x009896800000895d */ /* 0x004fea0003900000 */
[----:B------:R-:W2:Y:S02]  /*9310*/  @!P0 SYNCS.PHASECHK.TRANS64 P0, [R0+URZ], R3 ;  /* 0x00000003000085a7 */ /* 0x000ea400080010ff */
[----:B--2---:R-:W-:Y:S05]  /*9320*/  @!P0 BRA `(.L_x_180) ;  /* 0xfffffffc00f08947 */ /* 0x004fea000383ffff */
[----:B------:R-:W-:Y:S05]  /*9330*/  BRA `(.L_x_181) ;  /* 0xffffffac00047947 */ /* 0x000fea000383ffff */
.L_x_80:
[----:B------:R-:W-:-:S07]  /*9340*/  MOV R0, UR7 ;  /* 0x0000000700007c02 */ /* 0x000fce0008000f00 */
.L_x_182:
[----:B-1----:R1:W2:Y:S02]  /*9350*/  SYNCS.PHASECHK.TRANS64.TRYWAIT P0, [R0+URZ], R3 ;  /* 0x00000003000075a7 */ /* 0x0022a400080011ff */
[----:B--2---:R-:W-:Y:S05]  /*9360*/  @!P0 NANOSLEEP.SYNCS 0x989680 ;  /* 0x009896800000895d */ /* 0x004fea0003900000 */
[----:B------:R-:W2:Y:S02]  /*9370*/  @!P0 SYNCS.PHASECHK.TRANS64 P0, [R0+URZ], R3 ;  /* 0x00000003000085a7 */ /* 0x000ea400080010ff */
[----:B--2---:R-:W-:Y:S05]  /*9380*/  @!P0 BRA `(.L_x_182) ;  /* 0xfffffffc00f08947 */ /* 0x004fea000383ffff */
[----:B------:R-:W-:Y:S05]  /*9390*/  BRA `(.L_x_183) ;  /* 0xffffffac00107947 */ /* 0x000fea000383ffff */
.L_x_81:
[----:B------:R-:W-:-:S07]  /*93a0*/  MOV R0, UR7 ;  /* 0x0000000700007c02 */ /* 0x000fce0008000f00 */
.L_x_184:
[----:B-1----:R1:W2:Y:S02]  /*93b0*/  SYNCS.PHASECHK.TRANS64.TRYWAIT P0, [R0+URZ], R3 ;  /* 0x00000003000075a7 */ /* 0x0022a400080011ff */
[----:B--2---:R-:W-:Y:S05]  /*93c0*/  @!P0 NANOSLEEP.SYNCS 0x989680 ;  /* 0x009896800000895d */ /* 0x004fea0003900000 */
[----:B------:R-:W2:Y:S02]  /*93d0*/  @!P0 SYNCS.PHASECHK.TRANS64 P0, [R0+URZ], R3 ;  /* 0x00000003000085a7 */ /* 0x000ea400080010ff */
[----:B--2---:R-:W-:Y:S05]  /*93e0*/  @!P0 BRA `(.L_x_184) ;  /* 0xfffffffc00f08947 */ /* 0x004fea000383ffff */
[----:B------:R-:W-:Y:S05]  /*93f0*/  BRA `(.L_x_185) ;  /* 0xffffffac001c7947 */ /* 0x000fea000383ffff */
.L_x_84:
[----:B------:R-:W-:-:S07]  /*9400*/  MOV R0, UR5 ;  /* 0x0000000500007c02 */ /* 0x000fce0008000f00 */
.L_x_186:
[----:B-1----:R1:W2:Y:S02]  /*9410*/  SYNCS.PHASECHK.TRANS64.TRYWAIT P1, [R0+URZ+0x140], R3 ;  /* 0x00014003000075a7 */ /* 0x0022a400080211ff */
[----:B--2---:R-:W-:Y:S05]  /*9420*/  @!P1 NANOSLEEP.SYNCS 0x989680 ;  /* 0x009896800000995d */ /* 0x004fea0003900000 */
[----:B------:R-:W2:Y:S02]  /*9430*/  @!P1 SYNCS.PHASECHK.TRANS64 P1, [R0+URZ+0x140], R3 ;  /* 0x00014003000095a7 */ /* 0x000ea400080210ff */
[----:B--2---:R-:W-:Y:S05]  /*9440*/  @!P1 BRA `(.L_x_186) ;  /* 0xfffffffc00f09947 */ /* 0x004fea000383ffff */
[----:B------:R-:W-:Y:S05]  /*9450*/  BRA `(.L_x_187) ;  /* 0xffffffac00687947 */ /* 0x000fea000383ffff */
.L_x_89:
[----:B--2---:R2:W4:Y:S02]  /*9460*/  SYNCS.PHASECHK.TRANS64.TRYWAIT P0, [R0+URZ+0xc0], R3 ;  /* 0x0000c003000075a7 */ /* 0x00452400080011ff */
[----:B----4-:R-:W-:Y:S05]  /*9470*/  @!P0 NANOSLEEP.SYNCS 0x989680 ;  /* 0x009896800000895d */ /* 0x010fea0003900000 */
[----:B------:R-:W4:Y:S02]  /*9480*/  @!P0 SYNCS.PHASECHK.TRANS64 P0, [R0+URZ+0xc0], R3 ;  /* 0x0000c003000085a7 */ /* 0x000f2400080010ff */
[----:B----4-:R-:W-:Y:S05]  /*9490*/  @!P0 BRA `(.L_x_89) ;  /* 0xfffffffc00f08947 */ /* 0x010fea000383ffff */
[----:B------:R-:W-:Y:S05]  /*94a0*/  BRA `(.L_x_188) ;  /* 0xffffffb0007c7947 */ /* 0x000fea000383ffff */
.L_x_92:
[----:B------:R-:W-:Y:S07]  /*94b0*/  MOV R0, UR7 ;  /* 0x0000000700007c02 */ /* 0x000fee0008000f00 */
.L_x_189:
[----:B--2---:R2:W4:Y:S02]  /*94c0*/  SYNCS.PHASECHK.TRANS64.TRYWAIT P0, [R0+URZ+0xb8], R3 ;  /* 0x0000b803000075a7 */ /* 0x00452400080011ff */
[----:B----4-:R-:W-:Y:S05]  /*94d0*/  @!P0 NANOSLEEP.SYNCS 0x989680 ;  /* 0x009896800000895d */ /* 0x010fea0003900000 */
[----:B------:R-:W4:Y:S02]  /*94e0*/  @!P0 SYNCS.PHASECHK.TRANS64 P0, [R0+URZ+0xb8], R3 ;  /* 0x0000b803000085a7 */ /* 0x000f2400080010ff */
[----:B----4-:R-:W-:Y:S05]  /*94f0*/  @!P0 BRA `(.L_x_189) ;  /* 0xfffffffc00f08947 */ /* 0x010fea000383ffff */
[----:B------:R-:W-:Y:S05]  /*9500*/  BRA `(.L_x_91) ;  /* 0xffffffb4005c7947 */ /* 0x000fea000383ffff */
.L_x_95:
[----:B------:R-:W-:Y:S07]  /*9510*/  MOV R3, UR7 ;  /* 0x0000000700037c02 */ /* 0x000fee0008000f00 */
.L_x_190:
[----:B-1----:R1:W2:Y:S02]  /*9520*/  SYNCS.PHASECHK.TRANS64.TRYWAIT P0, [R3+URZ+0x90], R12 ;  /* 0x0000900c030075a7 */ /* 0x0022a400080011ff */
[----:B--2---:R-:W-:Y:S05]  /*9530*/  @!P0 NANOSLEEP.SYNCS 0x989680 ;  /* 0x009896800000895d */ /* 0x004fea0003900000 */
[----:B------:R-:W2:Y:S02]  /*9540*/  @!P0 SYNCS.PHASECHK.TRANS64 P0, [R3+URZ+0x90], R12 ;  /* 0x0000900c030085a7 */ /* 0x000ea400080010ff */
[----:B--2---:R-:W-:Y:S05]  /*9550*/  @!P0 BRA `(.L_x_190) ;  /* 0xfffffffc00f08947 */ /* 0x004fea000383ffff */
[----:B------:R-:W-:Y:S05]  /*9560*/  BRA `(.L_x_191) ;  /* 0xffffffb400d47947 */ /* 0x000fea000383ffff */
.L_x_96:
[----:B-1----:R-:W-:Y:S07]  /*9570*/  MOV R3, UR7 ;  /* 0x0000000700037c02 */ /* 0x002fee0008000f00 */
.L_x_192:
[----:B-1----:R1:W2:Y:S02]  /*9580*/  SYNCS.PHASECHK.TRANS64.TRYWAIT P0, [R3+URZ+0x98], R12 ;  /* 0x0000980c030075a7 */ /* 0x0022a400080011ff */
[----:B--2---:R-:W-:Y:S05]  /*9590*/  @!P0 NANOSLEEP.SYNCS 0x989680 ;  /* 0x009896800000895d */ /* 0x004fea0003900000 */
[----:B------:R-:W2:Y:S02]  /*95a0*/  @!P0 SYNCS.PHASECHK.TRANS64 P0, [R3+URZ+0x98], R12 ;  /* 0x0000980c030085a7 */ /* 0x000ea400080010ff */
[----:B--2---:R-:W-:Y:S05]  /*95b0*/  @!P0 BRA `(.L_x_192) ;  /* 0xfffffffc00f08947 */ /* 0x004fea000383ffff */
[----:B------:R-:W-:Y:S05]  /*95c0*/  BRA `(.L_x_193) ;  /* 0xffffffb800307947 */ /* 0x000fea000383ffff */
.L_x_97:
[----:B-1----:R-:W-:Y:S07]  /*95d0*/  MOV R3, UR7 ;  /* 0x0000000700037c02 */ /* 0x002fee0008000f00 */
.L_x_194:
[----:B-1----:R1:W2:Y:S02]  /*95e0*/  SYNCS.PHASECHK.TRANS64.TRYWAIT P0, [R3+URZ+0xa0], R12 ;  /* 0x0000a00c030075a7 */ /* 0x0022a400080011ff */
[----:B--2---:R-:W-:Y:S05]  /*95f0*/  @!P0 NANOSLEEP.SYNCS 0x989680 ;  /* 0x009896800000895d */ /* 0x004fea0003900000 */
[----:B------:R-:W2:Y:S02]  /*9600*/  @!P0 SYNCS.PHASECHK.TRANS64 P0, [R3+URZ+0xa0], R12 ;  /* 0x0000a00c030085a7 */ /* 0x000ea400080010ff */
[----:B--2---:R-:W-:Y:S05]  /*9610*/  @!P0 BRA `(.L_x_194) ;  /* 0xfffffffc00f08947 */ /* 0x004fea000383ffff */
[----:B------:R-:W-:Y:S05]  /*9620*/  BRA `(.L_x_195) ;  /* 0xffffffb8008c7947 */ /* 0x000fea000383ffff */
.L_x_98:
[----:B------:R-:W-:Y:S07]  /*9630*/  MOV R3, UR7 ;  /* 0x0000000700037c02 */ /* 0x000fee0008000f00 */
.L_x_196:
[----:B-1----:R1:W2:Y:S02]  /*9640*/  SYNCS.PHASECHK.TRANS64.TRYWAIT P0, [R3+URZ+0xa8], R12 ;  /* 0x0000a80c030075a7 */ /* 0x0022a400080011ff */
[----:B--2---:R-:W-:Y:S05]  /*9650*/  @!P0 NANOSLEEP.SYNCS 0x989680 ;  /* 0x009896800000895d */ /* 0x004fea0003900000 */
[----:B------:R-:W2:Y:S02]  /*9660*/  @!P0 SYNCS.PHASECHK.TRANS64 P0, [R3+URZ+0xa8], R12 ;  /* 0x0000a80c030085a7 */ /* 0x000ea400080010ff */
[----:B--2---:R-:W-:Y:S05]  /*9670*/  @!P0 BRA `(.L_x_196) ;  /* 0xfffffffc00f08947 */ /* 0x004fea000383ffff */
[----:B------:R-:W-:Y:S05]  /*9680*/  BRA `(.L_x_197) ;  /* 0xffffffbc002c7947 */ /* 0x000fea000383ffff */
.L_x_100:
[----:B------:R-:W-:-:S07]  /*9690*/  MOV R0, UR7 ;  /* 0x0000000700007c02 */ /* 0x000fce0008000f00 */
.L_x_198:
[----:B-1----:R1:W4:Y:S02]  /*96a0*/  SYNCS.PHASECHK.TRANS64.TRYWAIT P0, [R0+URZ+0x90], R3 ;  /* 0x00009003000075a7 */ /* 0x00232400080011ff */
[----:B----4-:R-:W-:Y:S05]  /*96b0*/  @!P0 NANOSLEEP.SYNCS 0x989680 ;  /* 0x009896800000895d */ /* 0x010fea0003900000 */
[----:B------:R-:W4:Y:S02]  /*96c0*/  @!P0 SYNCS.PHASECHK.TRANS64 P0, [R0+URZ+0x90], R3 ;  /* 0x00009003000085a7 */ /* 0x000f2400080010ff */
[----:B----4-:R-:W-:Y:S05]  /*96d0*/  @!P0 BRA `(.L_x_198) ;  /* 0xfffffffc00f08947 */ /* 0x010fea000383ffff */
[----:B------:R-:W-:Y:S05]  /*96e0*/  BRA `(.L_x_199) ;  /* 0xffffffbc00b47947 */ /* 0x000fea000383ffff */
.L_x_101:
[----:B-1----:R-:W-:-:S07]  /*96f0*/  MOV R0, UR7 ;  /* 0x0000000700007c02 */ /* 0x002fce0008000f00 */
.L_x_200:
[----:B-1----:R1:W4:Y:S02]  /*9700*/  SYNCS.PHASECHK.TRANS64.TRYWAIT P0, [R0+URZ+0x98], R3 ;  /* 0x00009803000075a7 */ /* 0x00232400080011ff */
[----:B----4-:R-:W-:Y:S05]  /*9710*/  @!P0 NANOSLEEP.SYNCS 0x989680 ;  /* 0x009896800000895d */ /* 0x010fea0003900000 */
[----:B------:R-:W4:Y:S02]  /*9720*/  @!P0 SYNCS.PHASECHK.TRANS64 P0, [R0+URZ+0x98], R3 ;  /* 0x00009803000085a7 */ /* 0x000f2400080010ff */
[----:B----4-:R-:W-:Y:S05]  /*9730*/  @!P0 BRA `(.L_x_200) ;  /* 0xfffffffc00f08947 */ /* 0x010fea000383ffff */
[----:B------:R-:W-:Y:S05]  /*9740*/  BRA `(.L_x_201) ;  /* 0xffffffbc00a47947 */ /* 0x000fea000383ffff */
.L_x_102:
[----:B-1----:R-:W-:-:S07]  /*9750*/  MOV R0, UR7 ;  /* 0x0000000700007c02 */ /* 0x002fce0008000f00 */
.L_x_202:
[----:B-1----:R1:W4:Y:S02]  /*9760*/  SYNCS.PHASECHK.TRANS64.TRYWAIT P0, [R0+URZ+0xa0], R3 ;  /* 0x0000a003000075a7 */ /* 0x00232400080011ff */
[----:B----4-:R-:W-:Y:S05]  /*9770*/  @!P0 NANOSLEEP.SYNCS 0x989680 ;  /* 0x009896800000895d */ /* 0x010fea0003900000 */
[----:B------:R-:W4:Y:S02]  /*9780*/  @!P0 SYNCS.PHASECHK.TRANS64 P0, [R0+URZ+0xa0], R3 ;  /* 0x0000a003000085a7 */ /* 0x000f2400080010ff */
[----:B----4-:R-:W-:Y:S05]  /*9790*/  @!P0 BRA `(.L_x_202) ;  /* 0xfffffffc00f08947 */ /* 0x010fea000383ffff */
[----:B------:R-:W-:Y:S05]  /*97a0*/  BRA `(.L_x_203) ;  /* 0xffffffbc00947947 */ /* 0x000fea000383ffff */
.L_x_104:
[----:B--2---:R2:W3:Y:S02]  /*97b0*/  SYNCS.PHASECHK.TRANS64.TRYWAIT P0, [R0+URZ+0xc0], R3 ;  /* 0x0000c003000075a7 */ /* 0x0044e400080011ff */
[----:B---3--:R-:W-:Y:S05]  /*97c0*/  @!P0 NANOSLEEP.SYNCS 0x989680 ;  /* 0x009896800000895d */ /* 0x008fea0003900000 */
[----:B------:R-:W3:Y:S02]  /*97d0*/  @!P0 SYNCS.PHASECHK.TRANS64 P0, [R0+URZ+0xc0], R3 ;  /* 0x0000c003000085a7 */ /* 0x000ee400080010ff */
[----:B---3--:R-:W-:Y:S05]  /*97e0*/  @!P0 BRA `(.L_x_104) ;  /* 0xfffffffc00f08947 */ /* 0x008fea000383ffff */
[----:B------:R-:W-:Y:S05]  /*97f0*/  BRA `(.L_x_204) ;  /* 0xffffffc000647947 */ /* 0x000fea000383ffff */
.L_x_115:
[----:B-1----:R-:W-:Y:S04]  /*9800*/  MOV R0, UR48 ;  /* 0x0000003000007c02 */ /* 0x002fe80008000f00 */
[----:B------:R1:W3:Y:S03]  /*9810*/  SYNCS.PHASECHK.TRANS64.TRYWAIT P1, [R0+URZ+0x70], R5 ;  /* 0x00007005000075a7 */ /* 0x0002e600080211ff */
[----:B---3--:R-:W-:Y:S05]  /*9820*/  @!P1 NANOSLEEP.SYNCS 0x989680 ;  /* 0x009896800000995d */ /* 0x008fea0003900000 */
[----:B------:R-:W3:Y:S02]  /*9830*/  @!P1 SYNCS.PHASECHK.TRANS64 P1, [R0+URZ+0x70], R5 ;  /* 0x00007005000095a7 */ /* 0x000ee400080210ff */
[----:B---3--:R-:W-:Y:S05]  /*9840*/  @!P1 BRA `(.L_x_115) ;  /* 0xfffffffc00ec9947 */ /* 0x008fea000383ffff */
[----:B------:R-:W-:Y:S05]  /*9850*/  BRA `(.L_x_114) ;  /* 0xffffffcc006c7947 */ /* 0x000fea000383ffff */
.L_x_117:
[----:B-1----:R1:W4:Y:S02]  /*9860*/  SYNCS.PHASECHK.TRANS64.TRYWAIT P0, [R74+URZ+0xe0], R3 ;  /* 0x0000e0034a0075a7 */ /* 0x00232400080011ff */
[----:B----4-:R-:W-:Y:S05]  /*9870*/  @!P0 NANOSLEEP.SYNCS 0x989680 ;  /* 0x009896800000895d */ /* 0x010fea0003900000 */
[----:B------:R-:W4:Y:S02]  /*9880*/  @!P0 SYNCS.PHASECHK.TRANS64 P0, [R74+URZ+0xe0], R3 ;  /* 0x0000e0034a0085a7 */ /* 0x000f2400080010ff */
[----:B----4-:R-:W-:Y:S05]  /*9890*/  @!P0 BRA `(.L_x_117) ;  /* 0xfffffffc00f08947 */ /* 0x010fea000383ffff */
[----:B------:R-:W-:Y:S05]  /*98a0*/  BRA `(.L_x_116) ;  /* 0xffffffcc008c7947 */ /* 0x000fea000383ffff */
.L_x_126:
[----:B--2---:R2:W3:Y:S02]  /*98b0*/  SYNCS.PHASECHK.TRANS64.TRYWAIT P0, [R3+URZ+0x70], R0 ;  /* 0x00007000030075a7 */ /* 0x0044e400080011ff */
[----:B---3--:R-:W-:Y:S05]  /*98c0*/  @!P0 NANOSLEEP.SYNCS 0x989680 ;  /* 0x009896800000895d */ /* 0x008fea0003900000 */
[----:B------:R-:W3:Y:S02]  /*98d0*/  @!P0 SYNCS.PHASECHK.TRANS64 P0, [R3+URZ+0x70], R0 ;  /* 0x00007000030085a7 */ /* 0x000ee400080010ff */
[----:B---3--:R-:W-:Y:S05]  /*98e0*/  @!P0 BRA `(.L_x_126) ;  /* 0xfffffffc00f08947 */ /* 0x008fea000383ffff */
[----:B------:R-:W-:Y:S05]  /*98f0*/  BRA `(.L_x_125) ;  /* 0xffffffd400987947 */ /* 0x000fea000383ffff */
.L_x_134:
[----:B--2---:R2:W3:Y:S02]  /*9900*/  SYNCS.PHASECHK.TRANS64.TRYWAIT P0, [R83+URZ+0x70], R4 ;  /* 0x00007004530075a7 */ /* 0x0044e400080011ff */
[----:B---3--:R-:W-:Y:S05]  /*9910*/  @!P0 NANOSLEEP.SYNCS 0x989680 ;  /* 0x009896800000895d */ /* 0x008fea0003900000 */
[----:B------:R-:W3:Y:S02]  /*9920*/  @!P0 SYNCS.PHASECHK.TRANS64 P0, [R83+URZ+0x70], R4 ;  /* 0x00007004530085a7 */ /* 0x000ee400080010ff */
[----:B---3--:R-:W-:Y:S05]  /*9930*/  @!P0 BRA `(.L_x_134) ;  /* 0xfffffffc00f08947 */ /* 0x008fea000383ffff */
[----:B------:R-:W-:Y:S05]  /*9940*/  BRA `(.L_x_133) ;  /* 0xffffffdc00b47947 */ /* 0x000fea000383ffff */
.L_x_142:
[----:B--2---:R2:W3:Y:S02]  /*9950*/  SYNCS.PHASECHK.TRANS64.TRYWAIT P0, [R88+URZ+0x70], R3 ;  /* 0x00007003580075a7 */ /* 0x0044e400080011ff */
[----:B---3--:R-:W-:Y:S05]  /*9960*/  @!P0 NANOSLEEP.SYNCS 0x989680 ;  /* 0x009896800000895d */ /* 0x008fea0003900000 */
[----:B------:R-:W3:Y:S02]  /*9970*/  @!P0 SYNCS.PHASECHK.TRANS64 P0, [R88+URZ+0x70], R3 ;  /* 0x00007003580085a7 */ /* 0x000ee400080010ff */
[----:B---3--:R-:W-:Y:S05]  /*9980*/  @!P0 BRA `(.L_x_142) ;  /* 0xfffffffc00f08947 */ /* 0x008fea000383ffff */
[----:B------:R-:W-:Y:S05]  /*9990*/  BRA `(.L_x_141) ;  /* 0xffffffe400d07947 */ /* 0x000fea000383ffff */
        .weak           $__internal_0_$__cuda_sm10x_tcgen05_guardrail_trap_col_being_dealloced_not_returned_by_alloc
        .type           $__internal_0_$__cuda_sm10x_tcgen05_guardrail_trap_col_being_dealloced_not_returned_by_alloc,@function
        .size           $__internal_0_$__cuda_sm10x_tcgen05_guardrail_trap_col_being_dealloced_not_returned_by_alloc,($__internal_1_$__cuda_sm10x_tcgen05_guardrail_trap_phase_invalid_during_alloc - $__internal_0_$__cuda_sm10x_tcgen05_guardrail_trap_col_being_dealloced_not_returned_by_alloc)
$__internal_0_$__cuda_sm10x_tcgen05_guardrail_trap_col_being_dealloced_not_returned_by_alloc:
[----:B------:R-:W-:Y:S05]  /*99a0*/  BPT.TRAP 0x1 ;  /* 0x000000040000795c */ /* 0x000fea0000300000 */
[----:B------:R-:W-:-:S04]  /*99b0*/  HFMA2 R3, -RZ, RZ, 0, 0 ;  /* 0x00000000ff037431 */ /* 0x000fc800000001ff */
[----:B------:R-:W-:Y:S05]  /*99c0*/  RET.REL.NODEC R2 `(_ZN7cutlass13device_kernelINS_4gemm6kernel13GemmUniversalIN4cute5tupleIJiiiiEEENS1_10collective13CollectiveMmaINS1_35MainloopSm100TmaUmmaWarpSpecializedILi7ELi2ELi4ENS5_IJNS4_1CILi4EEENSA_ILi1EEESC_EEEEENS5_IJNSA_ILi128EEESF_NSA_ILi64EEEEEENS_6half_tENS5_IJlSC_lEEESI_NS5_IJSC_llEEENS4_8TiledMMAINS4_8MMA_AtomIJNS4_26SM100_MMA_F16BF16_2x1SM_SSISI_SI_fLi128ELi128ELNS4_4UMMA5MajorE0ELSP_1ELNSO_7ScaleInE0ELSQ_0EEEEEENS4_6LayoutINS5_IJSC_SC_SC_EEENS5_IJNSA_ILi0EEESV_SV_EEEEENS5_IJNS4_10UnderscoreESY_SY_EEEEENS4_18SM100_TMA_2SM_LOADENS4_14ComposedLayoutINS4_7SwizzleILi3ELi4ELi3EEENS4_18smem_ptr_flag_bitsILi16EEENST_INS5_IJNSA_ILi8EEESG_EEENS5_IJSG_SC_EEEEEEEvNS4_8identityENS4_28SM100_TMA_2SM_LOAD_MULTICASTENS12_IS14_S16_NST_INS5_IJSG_S17_EEENS5_IJSC_SG_EEEEEEEvS1C_EENS_8epilogue10collective18CollectiveEpilogueINS1J_23Sm100TmaWarpSpecializedILi4ELi2ELi16ELb1ELb0EEEJNS5_IJSG_SF_SG_EEENS5_IJNST_ISG_SC_EENST_INS5_IJNSA_ILi16EEENSA_ILi2EEEEEES1F_EEEEESI_SJ_SI_SJ_NS1J_6fusion15FusionCallbacksIS1N_NS1V_17LinearCombinationISI_fSI_fLNS_15FloatRoundStyleE2EEES1O_S1U_JEEENS4_5SM1004TMEM4LOAD26SM100_TMEM_LOAD_32dp32b16xENS4_13SM90_TMA_LOADENS12_INS13_ILi1ELi4ELi3EEES16_NST_INS5_IJS17_S1Q_EEENS5_IJS1Q_SC_EEEEEEENS4_39AutoVectorizingCopyWithAssumedAlignmentILi128EEENS4_14SM90_TMA_STOREES2A_S2C_S2C_EEEvvEEEEvNT_6ParamsE) ;  /* 0xffffff64028c7950 */ /* 0x000fea0003c3ffff */
        .weak           $__internal_1_$__cuda_sm10x_tcgen05_guardrail_trap_phase_invalid_during_alloc
        .type           $__internal_1_$__cuda_sm10x_tcgen05_guardrail_trap_phase_invalid_during_alloc,@function
        .size           $__internal_1_$__cuda_sm10x_tcgen05_guardrail_trap_phase_invalid_during_alloc,($__internal_2_$__cuda_sm10x_tcgen05_guardrail_trap_unallocated_columns_being_dealloced - $__internal_1_$__cuda_sm10x_tcgen05_guardrail_trap_phase_invalid_during_alloc)
$__internal_1_$__cuda_sm10x_tcgen05_guardrail_trap_phase_invalid_during_alloc:
[----:B------:R-:W-:Y:S05]  /*99d0*/  BPT.TRAP 0x1 ;  /* 0x000000040000795c */ /* 0x000fea0000300000 */
[----:B------:R-:W-:-:S04]  /*99e0*/  MOV R3, 0x0 ;  /* 0x0000000000037802 */ /* 0x000fc80000000f00 */
[----:B------:R-:W-:Y:S05]  /*99f0*/  RET.REL.NODEC R2 `(_ZN7cutlass13device_kernelINS_4gemm6kernel13GemmUniversalIN4cute5tupleIJiiiiEEENS1_10collective13CollectiveMmaINS1_35MainloopSm100TmaUmmaWarpSpecializedILi7ELi2ELi4ENS5_IJNS4_1CILi4EEENSA_ILi1EEESC_EEEEENS5_IJNSA_ILi128EEESF_NSA_ILi64EEEEEENS_6half_tENS5_IJlSC_lEEESI_NS5_IJSC_llEEENS4_8TiledMMAINS4_8MMA_AtomIJNS4_26SM100_MMA_F16BF16_2x1SM_SSISI_SI_fLi128ELi128ELNS4_4UMMA5MajorE0ELSP_1ELNSO_7ScaleInE0ELSQ_0EEEEEENS4_6LayoutINS5_IJSC_SC_SC_EEENS5_IJNSA_ILi0EEESV_SV_EEEEENS5_IJNS4_10UnderscoreESY_SY_EEEEENS4_18SM100_TMA_2SM_LOADENS4_14ComposedLayoutINS4_7SwizzleILi3ELi4ELi3EEENS4_18smem_ptr_flag_bitsILi16EEENST_INS5_IJNSA_ILi8EEESG_EEENS5_IJSG_SC_EEEEEEEvNS4_8identityENS4_28SM100_TMA_2SM_LOAD_MULTICASTENS12_IS14_S16_NST_INS5_IJSG_S17_EEENS5_IJSC_SG_EEEEEEEvS1C_EENS_8epilogue10collective18CollectiveEpilogueINS1J_23Sm100TmaWarpSpecializedILi4ELi2ELi16ELb1ELb0EEEJNS5_IJSG_SF_SG_EEENS5_IJNST_ISG_SC_EENST_INS5_IJNSA_ILi16EEENSA_ILi2EEEEEES1F_EEEEESI_SJ_SI_SJ_NS1J_6fusion15FusionCallbacksIS1N_NS1V_17LinearCombinationISI_fSI_fLNS_15FloatRoundStyleE2EEES1O_S1U_JEEENS4_5SM1004TMEM4LOAD26SM100_TMEM_LOAD_32dp32b16xENS4_13SM90_TMA_LOADENS12_INS13_ILi1ELi4ELi3EEES16_NST_INS5_IJS17_S1Q_EEENS5_IJS1Q_SC_EEEEEEENS4_39AutoVectorizingCopyWithAssumedAlignmentILi128EEENS4_14SM90_TMA_STOREES2A_S2C_S2C_EEEvvEEEEvNT_6ParamsE) ;  /* 0xffffff6402807950 */ /* 0x000fea0003c3ffff */
        .weak           $__internal_2_$__cuda_sm10x_tcgen05_guardrail_trap_unallocated_columns_being_dealloced
        .type           $__internal_2_$__cuda_sm10x_tcgen05_guardrail_trap_unallocated_columns_being_dealloced,@function
        .size           $__internal_2_$__cuda_sm10x_tcgen05_guardrail_trap_unallocated_columns_being_dealloced,(.L_x_206 - $__internal_2_$__cuda_sm10x_tcgen05_guardrail_trap_unallocated_columns_being_dealloced)
$__internal_2_$__cuda_sm10x_tcgen05_guardrail_trap_unallocated_columns_being_dealloced:
[----:B------:R-:W-:Y:S05]  /*9a00*/  BPT.TRAP 0x1 ;  /* 0x000000040000795c */ /* 0x000fea0000300000 */
[----:B------:R-:W-:-:S04]  /*9a10*/  HFMA2 R3, -RZ, RZ, 0, 0 ;  /* 0x00000000ff037431 */ /* 0x000fc800000001ff */
[----:B------:R-:W-:Y:S05]  /*9a20*/  RET.REL.NODEC R2 `(_ZN7cutlass13device_kernelINS_4gemm6kernel13GemmUniversalIN4cute5tupleIJiiiiEEENS1_10collective13CollectiveMmaINS1_35MainloopSm100TmaUmmaWarpSpecializedILi7ELi2ELi4ENS5_IJNS4_1CILi4EEENSA_ILi1EEESC_EEEEENS5_IJNSA_ILi128EEESF_NSA_ILi64EEEEEENS_6half_tENS5_IJlSC_lEEESI_NS5_IJSC_llEEENS4_8TiledMMAINS4_8MMA_AtomIJNS4_26SM100_MMA_F16BF16_2x1SM_SSISI_SI_fLi128ELi128ELNS4_4UMMA5MajorE0ELSP_1ELNSO_7ScaleInE0ELSQ_0EEEEEENS4_6LayoutINS5_IJSC_SC_SC_EEENS5_IJNSA_ILi0EEESV_SV_EEEEENS5_IJNS4_10UnderscoreESY_SY_EEEEENS4_18SM100_TMA_2SM_LOADENS4_14ComposedLayoutINS4_7SwizzleILi3ELi4ELi3EEENS4_18smem_ptr_flag_bitsILi16EEENST_INS5_IJNSA_ILi8EEESG_EEENS5_IJSG_SC_EEEEEEEvNS4_8identityENS4_28SM100_TMA_2SM_LOAD_MULTICASTENS12_IS14_S16_NST_INS5_IJSG_S17_EEENS5_IJSC_SG_EEEEEEEvS1C_EENS_8epilogue10collective18CollectiveEpilogueINS1J_23Sm100TmaWarpSpecializedILi4ELi2ELi16ELb1ELb0EEEJNS5_IJSG_SF_SG_EEENS5_IJNST_ISG_SC_EENST_INS5_IJNSA_ILi16EEENSA_ILi2EEEEEES1F_EEEEESI_SJ_SI_SJ_NS1J_6fusion15FusionCallbacksIS1N_NS1V_17LinearCombinationISI_fSI_fLNS_15FloatRoundStyleE2EEES1O_S1U_JEEENS4_5SM1004TMEM4LOAD26SM100_TMEM_LOAD_32dp32b16xENS4_13SM90_TMA_LOADENS12_INS13_ILi1ELi4ELi3EEES16_NST_INS5_IJS17_S1Q_EEENS5_IJS1Q_SC_EEEEEEENS4_39AutoVectorizingCopyWithAssumedAlignmentILi128EEENS4_14SM90_TMA_STOREES2A_S2C_S2C_EEEvvEEEEvNT_6ParamsE) ;  /* 0xffffff6402747950 */ /* 0x000fea0003c3ffff */
.L_x_205:
[----:B------:R-:W-:-:S00]  /*9a30*/  BRA `(.L_x_205) ;  /* 0xfffffffc00fc7947 */ /* 0x000fc0000383ffff */
[----:B------:R-:W-:-:S00]  /*9a40*/  NOP ;  /* 0x0000000000007918 */ /* 0x000fc00000000000 */
        /* <DEDUP_REMOVED lines=11> */
.L_x_206:


//--------------------- .nv.global.init           --------------------------
	.section	.nv.global.init,"aw",@progbits
.nv.global.init:
	.type		$str$27,@object
	.size		$str$27,($str$28 - $str$27)
$str$27:
        /*0000*/ 	.byte	0x28, 0x61, 0x64, 0x64, 0x72, 0x65, 0x73, 0x73, 0x20, 0x26, 0x20, 0x6d, 0x61, 0x73, 0x6b, 0x29
        /*0010*/ 	.byte	0x20, 0x3d, 0x3d, 0x20, 0x30, 0x00
	.type		$str$28,@object
	.size		$str$28,($str$26 - $str$28)
$str$28:
        /*0016*/ 	.byte	0x2f, 0x74, 0x6d, 0x70, 0x2f, 0x63, 0x75, 0x74, 0x6c, 0x61, 0x73, 0x73, 0x5f, 0x73, 0x77, 0x65
        /*0026*/ 	.byte	0x65, 0x70, 0x5f, 0x73, 0x72, 0x63, 0x2f, 0x69, 0x6e, 0x63, 0x6c, 0x75, 0x64, 0x65, 0x2f, 0x63
        /*0036*/ 	.byte	0x75, 0x74, 0x65, 0x2f, 0x70, 0x6f, 0x69, 0x6e, 0x74, 0x65, 0x72, 0x5f, 0x66, 0x6c, 0x61, 0x67
        /*0046*/ 	.byte	0x67, 0x65, 0x64, 0x2e, 0x68, 0x70, 0x70, 0x00
	.type		$str$26,@object
	.size		$str$26,($str$25 - $str$26)
$str$26:
        /*004e*/ 	.byte	0x2f, 0x74, 0x6d, 0x70, 0x2f, 0x63, 0x75, 0x74, 0x6c, 0x61, 0x73, 0x73, 0x5f, 0x73, 0x77, 0x65
        /*005e*/ 	.byte	0x65, 0x70, 0x5f, 0x73, 0x72, 0x63, 0x2f, 0x69, 0x6e, 0x63, 0x6c, 0x75, 0x64, 0x65, 0x2f, 0x63
        /*006e*/ 	.byte	0x75, 0x74, 0x65, 0x2f, 0x61, 0x74, 0x6f, 0x6d, 0x2f, 0x63, 0x6f, 0x70, 0x79, 0x5f, 0x74, 0x72
        /*007e*/ 	.byte	0x61, 0x69, 0x74, 0x73, 0x5f, 0x73, 0x6d, 0x31, 0x30, 0x30, 0x2e, 0x68, 0x70, 0x70, 0x00
	.type		$str$25,@object
	.size		$str$25,(__unnamed_1 - $str$25)
$str$25:
        /*008d*/ 	.byte	0x28, 0x28, 0x75, 0x69, 0x6e, 0x74, 0x33, 0x32, 0x5f, 0x74, 0x28, 0x74, 0x68, 0x72, 0x65, 0x61
        /*009d*/ 	.byte	0x64, 0x49, 0x64, 0x78, 0x2e, 0x78, 0x29, 0x20, 0x2f, 0x20, 0x33, 0x32, 0x29, 0x20, 0x25, 0x20
        /*00ad*/ 	.byte	0x34, 0x29, 0x20, 0x3d, 0x3d, 0x20, 0x28, 0x28, 0x28, 0x74, 0x6d, 0x65, 0x6d, 0x5f, 0x61, 0x64
        /*00bd*/ 	.byte	0x64, 0x72, 0x20, 0x3e, 0x3e, 0x20, 0x31, 0x36, 0x29, 0x20, 0x2f, 0x20, 0x33, 0x32, 0x29, 0x20
        /*00cd*/ 	.byte	0x25, 0x20, 0x34, 0x29, 0x00
	.type		__unnamed_1,@object
	.size		__unnamed_1,(__unnamed_2 - __unnamed_1)
__unnamed_1:
        /*00d2*/ 	.byte	0x61, 0x75, 0x74, 0x6f, 0x20, 0x63, 0x75, 0x74, 0x65, 0x3a, 0x3a, 0x61, 0x73, 0x5f, 0x70, 0x6f
        /* <DEDUP_REMOVED lines=24> */
        /*0262*/ 	.byte	0x34, 0x38, 0x3e, 0x3e, 0x3e, 0x3e, 0x5d, 0x00
	.type		__unnamed_2,@object
	.size		__unnamed_2,(.L_2 - __unnamed_2)
__unnamed_2:
        /* <DEDUP_REMOVED lines=40> */
        /*04ea*/ 	.byte	0x3a, 0x3a, 0x43, 0x3c, 0x30, 0x3e, 0x3e, 0x3e, 0x3e, 0x5d, 0x00
.L_2:


//--------------------- .nv.shared._ZN7cutlass13device_kernelINS_4gemm6kernel13GemmUniversalIN4cute5tupleIJiiiiEEENS1_10collective13CollectiveMmaINS1_35MainloopSm100TmaUmmaWarpSpecializedILi7ELi2ELi4ENS5_IJNS4_1CILi4EEENSA_ILi1EEESC_EEEEENS5_IJNSA_ILi128EEESF_NSA_ILi64EEEEEENS_6half_tENS5_IJlSC_lEEESI_NS5_IJSC_llEEENS4_8TiledMMAINS4_8MMA_AtomIJNS4_26SM100_MMA_F16BF16_2x1SM_SSISI_SI_fLi128ELi128ELNS4_4UMMA5MajorE0ELSP_1ELNSO_7ScaleInE0ELSQ_0EEEEEENS4_6LayoutINS5_IJSC_SC_SC_EEENS5_IJNSA_ILi0EEESV_SV_EEEEENS5_IJNS4_10UnderscoreESY_SY_EEEEENS4_18SM100_TMA_2SM_LOADENS4_14ComposedLayoutINS4_7SwizzleILi3ELi4ELi3EEENS4_18smem_ptr_flag_bitsILi16EEENST_INS5_IJNSA_ILi8EEESG_EEENS5_IJSG_SC_EEEEEEEvNS4_8identityENS4_28SM100_TMA_2SM_LOAD_MULTICASTENS12_IS14_S16_NST_INS5_IJSG_S17_EEENS5_IJSC_SG_EEEEEEEvS1C_EENS_8epilogue10collective18CollectiveEpilogueINS1J_23Sm100TmaWarpSpecializedILi4ELi2ELi16ELb1ELb0EEEJNS5_IJSG_SF_SG_EEENS5_IJNST_ISG_SC_EENST_INS5_IJNSA_ILi16EEENSA_ILi2EEEEEES1F_EEEEESI_SJ_SI_SJ_NS1J_6fusion15FusionCallbacksIS1N_NS1V_17LinearCombinationISI_fSI_fLNS_15FloatRoundStyleE2EEES1O_S1U_JEEENS4_5SM1004TMEM4LOAD26SM100_TMEM_LOAD_32dp32b16xENS4_13SM90_TMA_LOADENS12_INS13_ILi1ELi4ELi3EEES16_NST_INS5_IJS17_S1Q_EEENS5_IJS1Q_SC_EEEEEEENS4_39AutoVectorizingCopyWithAssumedAlignmentILi128EEENS4_14SM90_TMA_STOREES2A_S2C_S2C_EEEvvEEEEvNT_6ParamsE --------------------------
	.section	.nv.shared._ZN7cutlass13device_kernelINS_4gemm6kernel13GemmUniversalIN4cute5tupleIJiiiiEEENS1_10collective13CollectiveMmaINS1_35MainloopSm100TmaUmmaWarpSpecializedILi7ELi2ELi4ENS5_IJNS4_1CILi4EEENSA_ILi1EEESC_EEEEENS5_IJNSA_ILi128EEESF_NSA_ILi64EEEEEENS_6half_tENS5_IJlSC_lEEESI_NS5_IJSC_llEEENS4_8TiledMMAINS4_8MMA_AtomIJNS4_26SM100_MMA_F16BF16_2x1SM_SSISI_SI_fLi128ELi128ELNS4_4UMMA5MajorE0ELSP_1ELNSO_7ScaleInE0ELSQ_0EEEEEENS4_6LayoutINS5_IJSC_SC_SC_EEENS5_IJNSA_ILi0EEESV_SV_EEEEENS5_IJNS4_10UnderscoreESY_SY_EEEEENS4_18SM100_TMA_2SM_LOADENS4_14ComposedLayoutINS4_7SwizzleILi3ELi4ELi3EEENS4_18smem_ptr_flag_bitsILi16EEENST_INS5_IJNSA_ILi8EEESG_EEENS5_IJSG_SC_EEEEEEEvNS4_8identityENS4_28SM100_TMA_2SM_LOAD_MULTICASTENS12_IS14_S16_NST_INS5_IJSG_S17_EEENS5_IJSC_SG_EEEEEEEvS1C_EENS_8epilogue10collective18CollectiveEpilogueINS1J_23Sm100TmaWarpSpecializedILi4ELi2ELi16ELb1ELb0EEEJNS5_IJSG_SF_SG_EEENS5_IJNST_ISG_SC_EENST_INS5_IJNSA_ILi16EEENSA_ILi2EEEEEES1F_EEEEESI_SJ_SI_SJ_NS1J_6fusion15FusionCallbacksIS1N_NS1V_17LinearCombinationISI_fSI_fLNS_15FloatRoundStyleE2EEES1O_S1U_JEEENS4_5SM1004TMEM4LOAD26SM100_TMEM_LOAD_32dp32b16xENS4_13SM90_TMA_LOADENS12_INS13_ILi1ELi4ELi3EEES16_NST_INS5_IJS17_S1Q_EEENS5_IJS1Q_SC_EEEEEEENS4_39AutoVectorizingCopyWithAssumedAlignmentILi128EEENS4_14SM90_TMA_STOREES2A_S2C_S2C_EEEvvEEEEvNT_6ParamsE,"aw",@nobits
	.sectionflags	@""
	.align	16
	.zero		1024


//--------------------- .nv.shared.reserved.0     --------------------------
	.section	.nv.shared.reserved.0,"aw",@nobits
	.weak		__nv_reservedSMEM_offset_0_alias
	.size		__nv_reservedSMEM_offset_0_alias, 0, 64
	.other		__nv_reservedSMEM_offset_0_alias,@"STO_CUDA_RESERVED_SHARED STV_DEFAULT"
__nv_reservedSMEM_offset_0_alias:
	.zero		0
.nv.shared.reserved.0:
	.zero		64
	.weak		__nv_reservedSMEM_tcgen05_partition
	.type		__nv_reservedSMEM_tcgen05_partition,@object
	.size		__nv_reservedSMEM_tcgen05_partition,(.L_0 - __nv_reservedSMEM_tcgen05_partition)
__nv_reservedSMEM_tcgen05_partition:
	.zero		32
.L_0:


//--------------------- .nv.global                --------------------------
	.section	.nv.global,"aw",@nobits
.nv.global:
	.type		_ZN40_INTERNAL_1bc86a26_4_k_cu_85272066_269664cute1_E,@object
	.size		_ZN40_INTERNAL_1bc86a26_4_k_cu_85272066_269664cute1_E,(_ZN40_INTERNAL_1bc86a26_4_k_cu_85272066_269664cuda3std3__45__cpo6cbeginE - _ZN40_INTERNAL_1bc86a26_4_k_cu_85272066_269664cute1_E)
_ZN40_INTERNAL_1bc86a26_4_k_cu_85272066_269664cute1_E:
	.zero		1
	.type		_ZN40_INTERNAL_1bc86a26_4_k_cu_85272066_269664cuda3std3__45__cpo6cbeginE,@object
	.size		_ZN40_INTERNAL_1bc86a26_4_k_cu_85272066_269664cuda3std3__45__cpo6cbeginE,(_ZN40_INTERNAL_1bc86a26_4_k_cu_85272066_269664cuda3std3__48in_placeE - _ZN40_INTERNAL_1bc86a26_4_k_cu_85272066_269664cuda3std3__45__cpo6cbeginE)
_ZN40_INTERNAL_1bc86a26_4_k_cu_85272066_269664cuda3std3__45__cpo6cbeginE:
	.zero		1
	.type		_ZN40_INTERNAL_1bc86a26_4_k_cu_85272066_269664cuda3std3__48in_placeE,@object
	.size		_ZN40_INTERNAL_1bc86a26_4_k_cu_85272066_269664cuda3std3__48in_placeE,(_ZN40_INTERNAL_1bc86a26_4_k_cu_85272066_269664cuda3std6ranges3__45__cpo9iter_moveE - _ZN40_INTERNAL_1bc86a26_4_k_cu_85272066_269664cuda3std3__48in_placeE)
_ZN40_INTERNAL_1bc86a26_4_k_cu_85272066_269664cuda3std3__48in_placeE:
	.zero		1
	.type		_ZN40_INTERNAL_1bc86a26_4_k_cu_85272066_269664cuda3std6ranges3__45__cpo9iter_moveE,@object
	.size		_ZN40_INTERNAL_1bc86a26_4_k_cu_85272066_269664cuda3std6ranges3__45__cpo9iter_moveE,(_ZN40_INTERNAL_1bc86a26_4_k_cu_85272066_269664cuda3std3__45__cpo5beginE - _ZN40_INTERNAL_1bc86a26_4_k_cu_85272066_269664cuda3std6ranges3__45__cpo9iter_moveE)
_ZN40_INTERNAL_1bc86a26_4_k_cu_85272066_269664cuda3std6ranges3__45__cpo9iter_moveE:
	.zero		1
	.type		_ZN40_INTERNAL_1bc86a26_4_k_cu_85272066_269664cuda3std3__45__cpo5beginE,@object
	.size		_ZN40_INTERNAL_1bc86a26_4_k_cu_85272066_269664cuda3std3__45__cpo5beginE,(_ZN40_INTERNAL_1bc86a26_4_k_cu_85272066_269664cuda3std3__442_GLOBAL__N__1bc86a26_4_k_cu_85272066_269666ignoreE - _ZN40_INTERNAL_1bc86a26_4_k_cu_85272066_269664cuda3std3__45__cpo5beginE)
_ZN40_INTERNAL_1bc86a26_4_k_cu_85272066_269664cuda3std3__45__cpo5beginE:
	.zero		1
	.type		_ZN40_INTERNAL_1bc86a26_4_k_cu_85272066_269664cuda3std3__442_GLOBAL__N__1bc86a26_4_k_cu_85272066_269666ignoreE,@object
	.size		_ZN40_INTERNAL_1bc86a26_4_k_cu_85272066_269664cuda3std3__442_GLOBAL__N__1bc86a26_4_k_cu_85272066_269666ignoreE,(_ZN40_INTERNAL_1bc86a26_4_k_cu_85272066_269664cute7productE - _ZN40_INTERNAL_1bc86a26_4_k_cu_85272066_269664cuda3std3__442_GLOBAL__N__1bc86a26_4_k_cu_85272066_269666ignoreE)
_ZN40_INTERNAL_1bc86a26_4_k_cu_85272066_269664cuda3std3__442_GLOBAL__N__1bc86a26_4_k_cu_85272066_269666ignoreE:
	.zero		1
	.type		_ZN40_INTERNAL_1bc86a26_4_k_cu_85272066_269664cute7productE,@object
	.size		_ZN40_INTERNAL_1bc86a26_4_k_cu_85272066_269664cute7productE,(_ZN40_INTERNAL_1bc86a26_4_k_cu_85272066_269664cuda3std3__45__cpo3endE - _ZN40_INTERNAL_1bc86a26_4_k_cu_85272066_269664cute7productE)
_ZN40_INTERNAL_1bc86a26_4_k_cu_85272066_269664cute7productE:
	.zero		1
	.type		_ZN40_INTERNAL_1bc86a26_4_k_cu_85272066_269664cuda3std3__45__cpo3endE,@object
	.size		_ZN40_INTERNAL_1bc86a26_4_k_cu_85272066_269664cuda3std3__45__cpo3endE,(_ZN40_INTERNAL_1bc86a26_4_k_cu_85272066_269664cuda3std3__419piecewise_constructE - _ZN40_INTERNAL_1bc86a26_4_k_cu_85272066_269664cuda3std3__45__cpo3endE)
_ZN40_INTERNAL_1bc86a26_4_k_cu_85272066_269664cuda3std3__45__cpo3endE:
	.zero		1
	.type		_ZN40_INTERNAL_1bc86a26_4_k_cu_85272066_269664cuda3std3__419piecewise_constructE,@object
	.size		_ZN40_INTERNAL_1bc86a26_4_k_cu_85272066_269664cuda3std3__419piecewise_constructE,(_ZN40_INTERNAL_1bc86a26_4_k_cu_85272066_269664cuda3std3__45__cpo4cendE - _ZN40_INTERNAL_1bc86a26_4_k_cu_85272066_269664cuda3std3__419piecewise_constructE)
_ZN40_INTERNAL_1bc86a26_4_k_cu_85272066_269664cuda3std3__419piecewise_constructE:
	.zero		1
	.type		_ZN40_INTERNAL_1bc86a26_4_k_cu_85272066_269664cuda3std3__45__cpo4cendE,@object
	.size		_ZN40_INTERNAL_1bc86a26_4_k_cu_85272066_269664cuda3std3__45__cpo4cendE,(_ZN40_INTERNAL_1bc86a26_4_k_cu_85272066_269664cuda3std6ranges3__45__cpo4swapE - _ZN40_INTERNAL_1bc86a26_4_k_cu_85272066_269664cuda3std3__45__cpo4cendE)
_ZN40_INTERNAL_1bc86a26_4_k_cu_85272066_269664cuda3std3__45__cpo4cendE:
	.zero		1
	.type		_ZN40_INTERNAL_1bc86a26_4_k_cu_85272066_269664cuda3std6ranges3__45__cpo4swapE,@object
	.size		_ZN40_INTERNAL_1bc86a26_4_k_cu_85272066_269664cuda3std6ranges3__45__cpo4swapE,(.L_10 - _ZN40_INTERNAL_1bc86a26_4_k_cu_85272066_269664cuda3std6ranges3__45__cpo4swapE)
_ZN40_INTERNAL_1bc86a26_4_k_cu_85272066_269664cuda3std6ranges3__45__cpo4swapE:
	.zero		1
.L_10:


//--------------------- .nv.constant0._ZN7cutlass13device_kernelINS_4gemm6kernel13GemmUniversalIN4cute5tupleIJiiiiEEENS1_10collective13CollectiveMmaINS1_35MainloopSm100TmaUmmaWarpSpecializedILi7ELi2ELi4ENS5_IJNS4_1CILi4EEENSA_ILi1EEESC_EEEEENS5_IJNSA_ILi128EEESF_NSA_ILi64EEEEEENS_6half_tENS5_IJlSC_lEEESI_NS5_IJSC_llEEENS4_8TiledMMAINS4_8MMA_AtomIJNS4_26SM100_MMA_F16BF16_2x1SM_SSISI_SI_fLi128ELi128ELNS4_4UMMA5MajorE0ELSP_1ELNSO_7ScaleInE0ELSQ_0EEEEEENS4_6LayoutINS5_IJSC_SC_SC_EEENS5_IJNSA_ILi0EEESV_SV_EEEEENS5_IJNS4_10UnderscoreESY_SY_EEEEENS4_18SM100_TMA_2SM_LOADENS4_14ComposedLayoutINS4_7SwizzleILi3ELi4ELi3EEENS4_18smem_ptr_flag_bitsILi16EEENST_INS5_IJNSA_ILi8EEESG_EEENS5_IJSG_SC_EEEEEEEvNS4_8identityENS4_28SM100_TMA_2SM_LOAD_MULTICASTENS12_IS14_S16_NST_INS5_IJSG_S17_EEENS5_IJSC_SG_EEEEEEEvS1C_EENS_8epilogue10collective18CollectiveEpilogueINS1J_23Sm100TmaWarpSpecializedILi4ELi2ELi16ELb1ELb0EEEJNS5_IJSG_SF_SG_EEENS5_IJNST_ISG_SC_EENST_INS5_IJNSA_ILi16EEENSA_ILi2EEEEEES1F_EEEEESI_SJ_SI_SJ_NS1J_6fusion15FusionCallbacksIS1N_NS1V_17LinearCombinationISI_fSI_fLNS_15FloatRoundStyleE2EEES1O_S1U_JEEENS4_5SM1004TMEM4LOAD26SM100_TMEM_LOAD_32dp32b16xENS4_13SM90_TMA_LOADENS12_INS13_ILi1ELi4ELi3EEES16_NST_INS5_IJS17_S1Q_EEENS5_IJS1Q_SC_EEEEEEENS4_39AutoVectorizingCopyWithAssumedAlignmentILi128EEENS4_14SM90_TMA_STOREES2A_S2C_S2C_EEEvvEEEEvNT_6ParamsE --------------------------
	.section	.nv.constant0._ZN7cutlass13device_kernelINS_4gemm6kernel13GemmUniversalIN4cute5tupleIJiiiiEEENS1_10collective13CollectiveMmaINS1_35MainloopSm100TmaUmmaWarpSpecializedILi7ELi2ELi4ENS5_IJNS4_1CILi4EEENSA_ILi1EEESC_EEEEENS5_IJNSA_ILi128EEESF_NSA_ILi64EEEEEENS_6half_tENS5_IJlSC_lEEESI_NS5_IJSC_llEEENS4_8TiledMMAINS4_8MMA_AtomIJNS4_26SM100_MMA_F16BF16_2x1SM_SSISI_SI_fLi128ELi128ELNS4_4UMMA5MajorE0ELSP_1ELNSO_7ScaleInE0ELSQ_0EEEEEENS4_6LayoutINS5_IJSC_SC_SC_EEENS5_IJNSA_ILi0EEESV_SV_EEEEENS5_IJNS4_10UnderscoreESY_SY_EEEEENS4_18SM100_TMA_2SM_LOADENS4_14ComposedLayoutINS4_7SwizzleILi3ELi4ELi3EEENS4_18smem_ptr_flag_bitsILi16EEENST_INS5_IJNSA_ILi8EEESG_EEENS5_IJSG_SC_EEEEEEEvNS4_8identityENS4_28SM100_TMA_2SM_LOAD_MULTICASTENS12_IS14_S16_NST_INS5_IJSG_S17_EEENS5_IJSC_SG_EEEEEEEvS1C_EENS_8epilogue10collective18CollectiveEpilogueINS1J_23Sm100TmaWarpSpecializedILi4ELi2ELi16ELb1ELb0EEEJNS5_IJSG_SF_SG_EEENS5_IJNST_ISG_SC_EENST_INS5_IJNSA_ILi16EEENSA_ILi2EEEEEES1F_EEEEESI_SJ_SI_SJ_NS1J_6fusion15FusionCallbacksIS1N_NS1V_17LinearCombinationISI_fSI_fLNS_15FloatRoundStyleE2EEES1O_S1U_JEEENS4_5SM1004TMEM4LOAD26SM100_TMEM_LOAD_32dp32b16xENS4_13SM90_TMA_LOADENS12_INS13_ILi1ELi4ELi3EEES16_NST_INS5_IJS17_S1Q_EEENS5_IJS1Q_SC_EEEEEEENS4_39AutoVectorizingCopyWithAssumedAlignmentILi128EEENS4_14SM90_TMA_STOREES2A_S2C_S2C_EEEvvEEEEvNT_6ParamsE,"a",@progbits
	.sectionflags	@""
	.align	4
.nv.constant0._ZN7cutlass13device_kernelINS_4gemm6kernel13GemmUniversalIN4cute5tupleIJiiiiEEENS1_10collective13CollectiveMmaINS1_35MainloopSm100TmaUmmaWarpSpecializedILi7ELi2ELi4ENS5_IJNS4_1CILi4EEENSA_ILi1EEESC_EEEEENS5_IJNSA_ILi128EEESF_NSA_ILi64EEEEEENS_6half_tENS5_IJlSC_lEEESI_NS5_IJSC_llEEENS4_8TiledMMAINS4_8MMA_AtomIJNS4_26SM100_MMA_F16BF16_2x1SM_SSISI_SI_fLi128ELi128ELNS4_4UMMA5MajorE0ELSP_1ELNSO_7ScaleInE0ELSQ_0EEEEEENS4_6LayoutINS5_IJSC_SC_SC_EEENS5_IJNSA_ILi0EEESV_SV_EEEEENS5_IJNS4_10UnderscoreESY_SY_EEEEENS4_18SM100_TMA_2SM_LOADENS4_14ComposedLayoutINS4_7SwizzleILi3ELi4ELi3EEENS4_18smem_ptr_flag_bitsILi16EEENST_INS5_IJNSA_ILi8EEESG_EEENS5_IJSG_SC_EEEEEEEvNS4_8identityENS4_28SM100_TMA_2SM_LOAD_MULTICASTENS12_IS14_S16_NST_INS5_IJSG_S17_EEENS5_IJSC_SG_EEEEEEEvS1C_EENS_8epilogue10collective18CollectiveEpilogueINS1J_23Sm100TmaWarpSpecializedILi4ELi2ELi16ELb1ELb0EEEJNS5_IJSG_SF_SG_EEENS5_IJNST_ISG_SC_EENST_INS5_IJNSA_ILi16EEENSA_ILi2EEEEEES1F_EEEEESI_SJ_SI_SJ_NS1J_6fusion15FusionCallbacksIS1N_NS1V_17LinearCombinationISI_fSI_fLNS_15FloatRoundStyleE2EEES1O_S1U_JEEENS4_5SM1004TMEM4LOAD26SM100_TMEM_LOAD_32dp32b16xENS4_13SM90_TMA_LOADENS12_INS13_ILi1ELi4ELi3EEES16_NST_INS5_IJS17_S1Q_EEENS5_IJS1Q_SC_EEEEEEENS4_39AutoVectorizingCopyWithAssumedAlignmentILi128EEENS4_14SM90_TMA_STOREES2A_S2C_S2C_EEEvvEEEEvNT_6ParamsE:
	.zero		2944


//--------------------- SYMBOLS --------------------------

	.type		.nv.reservedSmem.offset0,@object
	.size		.nv.reservedSmem.offset0,0x4
	.type		.nv.reservedSmem.cap,@object
	.size		.nv.reservedSmem.cap,0x4
	.type		__assertfail,@function
